// auto-generated by cutlass_sweep.gemm — config: {"arch": "sm_90", "cluster_m": 2, "cluster_n": 2, "dtype": "e5m2", "stages": 0, "tile_k": 32, "tile_m": 64, "tile_n": 64}
#include "cutlass/cutlass.h"
#include "cutlass/gemm/collective/collective_builder.hpp"
#include "cutlass/gemm/device/gemm_universal_adapter.h"
#include "cutlass/gemm/kernel/gemm_universal.hpp"
#include "cutlass/epilogue/collective/collective_builder.hpp"

using ElemA = cutlass::float_e5m2_t;
using ElemB = cutlass::float_e5m2_t;
using ElemCD = cutlass::float_e5m2_t;
using Acc  = float;
using TileShape    = cute::Shape<cute::_64, cute::_64, cute::_32>;
using ClusterShape = cute::Shape<cute::_2, cute::_2, cute::_1>;

using CollectiveEpilogue = typename cutlass::epilogue::collective::CollectiveBuilder<
    cutlass::arch::Sm90, cutlass::arch::OpClassTensorOp,
    TileShape, ClusterShape,
    cutlass::epilogue::collective::EpilogueTileAuto,
    Acc, Acc,
    ElemCD, cutlass::layout::RowMajor, 128 / cutlass::sizeof_bits<ElemCD>::value,
    ElemCD, cutlass::layout::RowMajor, 128 / cutlass::sizeof_bits<ElemCD>::value,
    cutlass::epilogue::collective::EpilogueScheduleAuto
  >::CollectiveOp;

using CollectiveMainloop = typename cutlass::gemm::collective::CollectiveBuilder<
    cutlass::arch::Sm90, cutlass::arch::OpClassTensorOp,
    ElemA, cutlass::layout::RowMajor, 128 / cutlass::sizeof_bits<ElemA>::value,
    ElemB, cutlass::layout::ColumnMajor, 128 / cutlass::sizeof_bits<ElemB>::value,
    Acc,
    TileShape, ClusterShape,
    cutlass::gemm::collective::StageCountAutoCarveout<static_cast<int>(sizeof(typename CollectiveEpilogue::SharedStorage))>,
    cutlass::gemm::collective::KernelScheduleAuto
  >::CollectiveOp;

using GemmKernel = cutlass::gemm::kernel::GemmUniversal<
    cute::Shape<int,int,int,int>,
    CollectiveMainloop,
    CollectiveEpilogue
>;
using Gemm = cutlass::gemm::device::GemmUniversalAdapter<GemmKernel>;

// Force the device kernel symbol into the cubin without needing a host main.
auto* _anchor = &cutlass::device_kernel<GemmKernel>;


// ===== COMPILED SASS (sm_90a) =====

	.target	sm_90a

	.elftype	@"ET_EXEC"


//--------------------- .note.nv.tkinfo           --------------------------
	.section	.note.nv.tkinfo,"",@"SHT_NOTE"
	.sectionflags	@"SHF_NOTE_NV_TKINFO"
	.tkinfo
        /*0018*/ 	.word	0x00000002
        /*0030*/ 	.string	""
        /*0030*/ 	.string	"ptxas"
        /*0030*/ 	.string	"Cuda compilation tools, release 13.0, V13.0.88"
        /*0030*/ 	.string	"Build cuda_13.0.r13.0/compiler.36424714_0"
        /*0030*/ 	.string	"-arch sm_90a -m 64 "



//--------------------- .note.nv.cuinfo           --------------------------
	.section	.note.nv.cuinfo,"",@"SHT_NOTE"
	.sectionflags	@"SHF_NOTE_NV_CUINFO"
        /*0018*/ 	.short	0x0002
        /*001a*/ 	.short	0x005a
        /*001c*/ 	.short	0x0082
	.zero		2


//--------------------- .nv.info                  --------------------------
	.section	.nv.info,"",@"SHT_CUDA_INFO"
	.align	4


	//----- nvinfo : EIATTR_REGCOUNT
	.align		4
        /*0000*/ 	.byte	0x04, 0x2f
        /*0002*/ 	.short	(.L_12 - .L_11)
	.align		4
.L_11:
        /*0004*/ 	.word	index@(_ZN7cutlass13device_kernelINS_4gemm6kernel13GemmUniversalIN4cute5tupleIJiiiiEEENS1_10collective13CollectiveMmaINS1_37MainloopSm90TmaGmmaWarpSpecializedFP8ILi56ENS5_IJNS4_1CILi2EEESB_NSA_ILi1EEEEEENS1_32KernelTmaWarpSpecializedPingpongEEENS5_IJNSA_ILi64EEESG_NSA_ILi32EEEEEENS_12float_e5m2_tENS5_IJlSC_lEEESJ_SK_NS4_8TiledMMAINS4_8MMA_AtomIJNS4_4SM904GMMA30MMA_64x64x32_F32E5M2E5M2_SS_TNILNSO_7ScaleInE1ELSQ_1EEEEEENS4_6LayoutINS5_IJSC_SC_SC_EEENS5_IJNSA_ILi0EEESV_SV_EEEEENS5_IJNS4_10UnderscoreESY_SY_EEEEENS4_23SM90_TMA_LOAD_MULTICASTENS4_14ComposedLayoutINS4_7SwizzleILi1ELi4ELi3EEENS4_18smem_ptr_flag_bitsILi8EEENST_INS5_IJNSA_ILi8EEESH_EEENS5_IJSH_SC_EEEEEEEvNS4_8identityES11_S1B_vS1C_EENS_8epilogue10collective6detail29Sm90TmaWarpSpecializedAdapterINS1F_15DefaultEpilogueISJ_SK_SK_NS1E_6thread17LinearCombinationISJ_Li1EffLNS1J_9ScaleType4KindE0ELNS_15FloatRoundStyleE2ESJ_EENS1_15EpilogueDefaultEEEEEvvEEEEvNT_6ParamsE)
        /*0008*/ 	.word	0x000000a8


	//----- nvinfo : EIATTR_FRAME_SIZE
	.align		4
.L_12:
        /*000c*/ 	.byte	0x04, 0x11
        /*000e*/ 	.short	(.L_14 - .L_13)
	.align		4
.L_13:
        /*0010*/ 	.word	index@(_ZN7cutlass13device_kernelINS_4gemm6kernel13GemmUniversalIN4cute5tupleIJiiiiEEENS1_10collective13CollectiveMmaINS1_37MainloopSm90TmaGmmaWarpSpecializedFP8ILi56ENS5_IJNS4_1CILi2EEESB_NSA_ILi1EEEEEENS1_32KernelTmaWarpSpecializedPingpongEEENS5_IJNSA_ILi64EEESG_NSA_ILi32EEEEEENS_12float_e5m2_tENS5_IJlSC_lEEESJ_SK_NS4_8TiledMMAINS4_8MMA_AtomIJNS4_4SM904GMMA30MMA_64x64x32_F32E5M2E5M2_SS_TNILNSO_7ScaleInE1ELSQ_1EEEEEENS4_6LayoutINS5_IJSC_SC_SC_EEENS5_IJNSA_ILi0EEESV_SV_EEEEENS5_IJNS4_10UnderscoreESY_SY_EEEEENS4_23SM90_TMA_LOAD_MULTICASTENS4_14ComposedLayoutINS4_7SwizzleILi1ELi4ELi3EEENS4_18smem_ptr_flag_bitsILi8EEENST_INS5_IJNSA_ILi8EEESH_EEENS5_IJSH_SC_EEEEEEEvNS4_8identityES11_S1B_vS1C_EENS_8epilogue10collective6detail29Sm90TmaWarpSpecializedAdapterINS1F_15DefaultEpilogueISJ_SK_SK_NS1E_6thread17LinearCombinationISJ_Li1EffLNS1J_9ScaleType4KindE0ELNS_15FloatRoundStyleE2ESJ_EENS1_15EpilogueDefaultEEEEEvvEEEEvNT_6ParamsE)
        /*0014*/ 	.word	0x00000000


	//----- nvinfo : EIATTR_MIN_STACK_SIZE
	.align		4
.L_14:
        /*0018*/ 	.byte	0x04, 0x12
        /*001a*/ 	.short	(.L_16 - .L_15)
	.align		4
.L_15:
        /*001c*/ 	.word	index@(_ZN7cutlass13device_kernelINS_4gemm6kernel13GemmUniversalIN4cute5tupleIJiiiiEEENS1_10collective13CollectiveMmaINS1_37MainloopSm90TmaGmmaWarpSpecializedFP8ILi56ENS5_IJNS4_1CILi2EEESB_NSA_ILi1EEEEEENS1_32KernelTmaWarpSpecializedPingpongEEENS5_IJNSA_ILi64EEESG_NSA_ILi32EEEEEENS_12float_e5m2_tENS5_IJlSC_lEEESJ_SK_NS4_8TiledMMAINS4_8MMA_AtomIJNS4_4SM904GMMA30MMA_64x64x32_F32E5M2E5M2_SS_TNILNSO_7ScaleInE1ELSQ_1EEEEEENS4_6LayoutINS5_IJSC_SC_SC_EEENS5_IJNSA_ILi0EEESV_SV_EEEEENS5_IJNS4_10UnderscoreESY_SY_EEEEENS4_23SM90_TMA_LOAD_MULTICASTENS4_14ComposedLayoutINS4_7SwizzleILi1ELi4ELi3EEENS4_18smem_ptr_flag_bitsILi8EEENST_INS5_IJNSA_ILi8EEESH_EEENS5_IJSH_SC_EEEEEEEvNS4_8identityES11_S1B_vS1C_EENS_8epilogue10collective6detail29Sm90TmaWarpSpecializedAdapterINS1F_15DefaultEpilogueISJ_SK_SK_NS1E_6thread17LinearCombinationISJ_Li1EffLNS1J_9ScaleType4KindE0ELNS_15FloatRoundStyleE2ESJ_EENS1_15EpilogueDefaultEEEEEvvEEEEvNT_6ParamsE)
        /*0020*/ 	.word	0x00000000
.L_16:


//--------------------- .nv.compat                --------------------------
	.section	.nv.compat,"",@"SHT_CUDA_COMPAT_INFO"
	.align	4
        /*0000*/ 	.byte	0x02, 0x09, 0x01, 0x00, 0x02, 0x02, 0x04, 0x00, 0x02, 0x05, 0x05, 0x00, 0x03, 0x07, 0x01, 0x01
        /*0010*/ 	.byte	0x02, 0x03, 0x01, 0x00, 0x02, 0x06, 0x01, 0x00, 0x04, 0x0b, 0x08, 0x00, 0x00, 0x00, 0x00, 0x00
        /*0020*/ 	.byte	0x00, 0x00, 0x00, 0x00


//--------------------- .nv.info._ZN7cutlass13device_kernelINS_4gemm6kernel13GemmUniversalIN4cute5tupleIJiiiiEEENS1_10collective13CollectiveMmaINS1_37MainloopSm90TmaGmmaWarpSpecializedFP8ILi56ENS5_IJNS4_1CILi2EEESB_NSA_ILi1EEEEEENS1_32KernelTmaWarpSpecializedPingpongEEENS5_IJNSA_ILi64EEESG_NSA_ILi32EEEEEENS_12float_e5m2_tENS5_IJlSC_lEEESJ_SK_NS4_8TiledMMAINS4_8MMA_AtomIJNS4_4SM904GMMA30MMA_64x64x32_F32E5M2E5M2_SS_TNILNSO_7ScaleInE1ELSQ_1EEEEEENS4_6LayoutINS5_IJSC_SC_SC_EEENS5_IJNSA_ILi0EEESV_SV_EEEEENS5_IJNS4_10UnderscoreESY_SY_EEEEENS4_23SM90_TMA_LOAD_MULTICASTENS4_14ComposedLayoutINS4_7SwizzleILi1ELi4ELi3EEENS4_18smem_ptr_flag_bitsILi8EEENST_INS5_IJNSA_ILi8EEESH_EEENS5_IJSH_SC_EEEEEEEvNS4_8identityES11_S1B_vS1C_EENS_8epilogue10collective6detail29Sm90TmaWarpSpecializedAdapterINS1F_15DefaultEpilogueISJ_SK_SK_NS1E_6thread17LinearCombinationISJ_Li1EffLNS1J_9ScaleType4KindE0ELNS_15FloatRoundStyleE2ESJ_EENS1_15EpilogueDefaultEEEEEvvEEEEvNT_6ParamsE --------------------------
	.section	.nv.info._ZN7cutlass13device_kernelINS_4gemm6kernel13GemmUniversalIN4cute5tupleIJiiiiEEENS1_10collective13CollectiveMmaINS1_37MainloopSm90TmaGmmaWarpSpecializedFP8ILi56ENS5_IJNS4_1CILi2EEESB_NSA_ILi1EEEEEENS1_32KernelTmaWarpSpecializedPingpongEEENS5_IJNSA_ILi64EEESG_NSA_ILi32EEEEEENS_12float_e5m2_tENS5_IJlSC_lEEESJ_SK_NS4_8TiledMMAINS4_8MMA_AtomIJNS4_4SM904GMMA30MMA_64x64x32_F32E5M2E5M2_SS_TNILNSO_7ScaleInE1ELSQ_1EEEEEENS4_6LayoutINS5_IJSC_SC_SC_EEENS5_IJNSA_ILi0EEESV_SV_EEEEENS5_IJNS4_10UnderscoreESY_SY_EEEEENS4_23SM90_TMA_LOAD_MULTICASTENS4_14ComposedLayoutINS4_7SwizzleILi1ELi4ELi3EEENS4_18smem_ptr_flag_bitsILi8EEENST_INS5_IJNSA_ILi8EEESH_EEENS5_IJSH_SC_EEEEEEEvNS4_8identityES11_S1B_vS1C_EENS_8epilogue10collective6detail29Sm90TmaWarpSpecializedAdapterINS1F_15DefaultEpilogueISJ_SK_SK_NS1E_6thread17LinearCombinationISJ_Li1EffLNS1J_9ScaleType4KindE0ELNS_15FloatRoundStyleE2ESJ_EENS1_15EpilogueDefaultEEEEEvvEEEEvNT_6ParamsE,"",@"SHT_CUDA_INFO"
	.sectionflags	@""
	.align	4


	//----- nvinfo : EIATTR_CUDA_API_VERSION
	.align		4
        /*0000*/ 	.byte	0x04, 0x37
        /*0002*/ 	.short	(.L_18 - .L_17)
.L_17:
        /*0004*/ 	.word	0x00000082


	//----- nvinfo : EIATTR_KPARAM_INFO
	.align		4
.L_18:
        /*0008*/ 	.byte	0x04, 0x17
        /*000a*/ 	.short	(.L_20 - .L_19)
.L_19:
        /*000c*/ 	.word	0x00000000
        /*0010*/ 	.short	0x0000
        /*0012*/ 	.short	0x0070
        /*0014*/ 	.byte	0x00, 0xf0, 0x01, 0x10


	//----- nvinfo : EIATTR_SPARSE_MMA_MASK
	.align		4
.L_20:
        /*0018*/ 	.byte	0x03, 0x50
        /*001a*/ 	.short	0x0000


	//----- nvinfo : EIATTR_MAXREG_COUNT
	.align		4
        /*001c*/ 	.byte	0x03, 0x1b
        /*001e*/ 	.short	0x00a8


	//----- nvinfo : EIATTR_NUM_BARRIERS
	.align		4
        /*0020*/ 	.byte	0x02, 0x4c
        /*0022*/ 	.byte	0x01
	.zero		1


	//----- nvinfo : EIATTR_MERCURY_ISA_VERSION
	.align		4
        /*0024*/ 	.byte	0x03, 0x5f
        /*0026*/ 	.short	0x0101


	//----- nvinfo : EIATTR_INT_WARP_WIDE_INSTR_OFFSETS
	.align		4
        /*0028*/ 	.byte	0x04, 0x31
        /*002a*/ 	.short	(.L_22 - .L_21)


	//   ....[0]....
.L_21:
        /*002c*/ 	.word	0x00000b60


	//   ....[1]....
        /*0030*/ 	.word	0x00000ba0


	//   ....[2]....
        /*0034*/ 	.word	0x00000be0


	//   ....[3]....
        /*0038*/ 	.word	0x00000c80


	//   ....[4]....
        /*003c*/ 	.word	0x00000ca0


	//   ....[5]....
        /*0040*/ 	.word	0x00000d00


	//   ....[6]....
        /*0044*/ 	.word	0x00000df0


	//   ....[7]....
        /*0048*/ 	.word	0x00000e40


	//   ....[8]....
        /*004c*/ 	.word	0x00002d80


	//----- nvinfo : EIATTR_COOP_GROUP_MASK_REGIDS
	.align		4
.L_22:
        /*0050*/ 	.byte	0x04, 0x29
        /*0052*/ 	.short	(.L_24 - .L_23)


	//   ....[0]....
.L_23:
        /*0054*/ 	.word	0xffffffff


	//   ....[1]....
        /*0058*/ 	.word	0xffffffff


	//   ....[2]....
        /*005c*/ 	.word	0xffffffff


	//   ....[3]....
        /*0060*/ 	.word	0xffffffff


	//   ....[4]....
        /*0064*/ 	.word	0xffffffff


	//   ....[5]....
        /*0068*/ 	.word	0xffffffff


	//   ....[6]....
        /*006c*/ 	.word	0xffffffff


	//----- nvinfo : EIATTR_COOP_GROUP_INSTR_OFFSETS
	.align		4
.L_24:
        /*0070*/ 	.byte	0x04, 0x28
        /*0072*/ 	.short	(.L_26 - .L_25)


	//   ....[0]....
.L_25:
        /*0074*/ 	.word	0x00000060


	//   ....[1]....
        /*0078*/ 	.word	0x00000070


	//   ....[2]....
        /*007c*/ 	.word	0x00000130


	//   ....[3]....
        /*0080*/ 	.word	0x00000970


	//   ....[4]....
        /*0084*/ 	.word	0x000009b0


	//   ....[5]....
        /*0088*/ 	.word	0x00000a30


	//   ....[6]....
        /*008c*/ 	.word	0x00001000


	//----- nvinfo : EIATTR_REG_RECONFIG
	.align		4
.L_26:
        /*0090*/ 	.byte	0x01, 0x54
	.zero		2


	//----- nvinfo : EIATTR_MBARRIER_INSTR_OFFSETS
	.align		4
        /*0094*/ 	.byte	0x04, 0x39
        /*0096*/ 	.short	(.L_28 - .L_27)


	//   ....[0]....
.L_27:
        /*0098*/ 	.word	0x00000250
        /*009c*/ 	.word	0x000000ff
        /*00a0*/ 	.word	0x00000000
        /*00a4*/ 	.short	0x0100
        /*00a6*/ 	.byte	0x08
	.zero		1


	//   ....[1]....
        /*00a8*/ 	.word	0x00000260
        /*00ac*/ 	.word	0x000000ff
        /*00b0*/ 	.word	0x000001c0
        /*00b4*/ 	.short	0x0100
        /*00b6*/ 	.byte	0x08
	.zero		1


	//   ....[2]....
        /*00b8*/ 	.word	0x00000270
        /*00bc*/ 	.word	0x000000ff
        /*00c0*/ 	.word	0x00000008
        /*00c4*/ 	.short	0x0100
        /*00c6*/ 	.byte	0x08
	.zero		1


	//   ....[3]....
        /*00c8*/ 	.word	0x00000280
        /*00cc*/ 	.word	0x000000ff
        /*00d0*/ 	.word	0x000001c8
        /*00d4*/ 	.short	0x0100
        /*00d6*/ 	.byte	0x08
	.zero		1


	//   ....[4]....
        /*00d8*/ 	.word	0x00000290
        /*00dc*/ 	.word	0x000000ff
        /*00e0*/ 	.word	0x00000010
        /*00e4*/ 	.short	0x0100
        /*00e6*/ 	.byte	0x08
	.zero		1


	//   ....[5]....
        /*00e8*/ 	.word	0x000002a0
        /*00ec*/ 	.word	0x000000ff
        /*00f0*/ 	.word	0x000001d0
        /*00f4*/ 	.short	0x0100
        /*00f6*/ 	.byte	0x08
	.zero		1


	//   ....[6]....
        /*00f8*/ 	.word	0x000002b0
        /*00fc*/ 	.word	0x000000ff
        /*0100*/ 	.word	0x00000018
        /*0104*/ 	.short	0x0100
        /*0106*/ 	.byte	0x08
	.zero		1


	//   ....[7]....
        /*0108*/ 	.word	0x000002c0
        /*010c*/ 	.word	0x000000ff
        /*0110*/ 	.word	0x000001d8
        /*0114*/ 	.short	0x0100
        /*0116*/ 	.byte	0x08
	.zero		1


	//   ....[8]....
        /*0118*/ 	.word	0x000002d0
        /*011c*/ 	.word	0x000000ff
        /*0120*/ 	.word	0x00000020
        /*0124*/ 	.short	0x0100
        /*0126*/ 	.byte	0x08
	.zero		1


	//   ....[9]....
        /*0128*/ 	.word	0x000002e0
        /*012c*/ 	.word	0x000000ff
        /*0130*/ 	.word	0x000001e0
        /*0134*/ 	.short	0x0100
        /*0136*/ 	.byte	0x08
	.zero		1


	//   ....[10]....
        /*0138*/ 	.word	0x000002f0
        /*013c*/ 	.word	0x000000ff
        /*0140*/ 	.word	0x00000028
        /*0144*/ 	.short	0x0100
        /*0146*/ 	.byte	0x08
	.zero		1


	//   ....[11]....
        /*0148*/ 	.word	0x00000300
        /*014c*/ 	.word	0x000000ff
        /*0150*/ 	.word	0x000001e8
        /*0154*/ 	.short	0x0100
        /*0156*/ 	.byte	0x08
	.zero		1


	//   ....[12]....
        /*0158*/ 	.word	0x00000310
        /*015c*/ 	.word	0x000000ff
        /*0160*/ 	.word	0x00000030
        /*0164*/ 	.short	0x0100
        /*0166*/ 	.byte	0x08
	.zero		1


	//   ....[13]....
        /*0168*/ 	.word	0x00000320
        /*016c*/ 	.word	0x000000ff
        /*0170*/ 	.word	0x000001f0
        /*0174*/ 	.short	0x0100
        /*0176*/ 	.byte	0x08
	.zero		1


	//   ....[14]....
        /*0178*/ 	.word	0x00000330
        /*017c*/ 	.word	0x000000ff
        /*0180*/ 	.word	0x00000038
        /*0184*/ 	.short	0x0100
        /*0186*/ 	.byte	0x08
	.zero		1


	//   ....[15]....
        /*0188*/ 	.word	0x00000340
        /*018c*/ 	.word	0x000000ff
        /*0190*/ 	.word	0x000001f8
        /*0194*/ 	.short	0x0100
        /*0196*/ 	.byte	0x08
	.zero		1


	//   ....[16]....
        /*0198*/ 	.word	0x00000350
        /*019c*/ 	.word	0x000000ff
        /*01a0*/ 	.word	0x00000040
        /*01a4*/ 	.short	0x0100
        /*01a6*/ 	.byte	0x08
	.zero		1


	//   ....[17]....
        /*01a8*/ 	.word	0x00000360
        /*01ac*/ 	.word	0x000000ff
        /*01b0*/ 	.word	0x00000200
        /*01b4*/ 	.short	0x0100
        /*01b6*/ 	.byte	0x08
	.zero		1


	//   ....[18]....
        /*01b8*/ 	.word	0x00000370
        /*01bc*/ 	.word	0x000000ff
        /*01c0*/ 	.word	0x00000048
        /*01c4*/ 	.short	0x0100
        /*01c6*/ 	.byte	0x08
	.zero		1


	//   ....[19]....
        /*01c8*/ 	.word	0x00000380
        /*01cc*/ 	.word	0x000000ff
        /*01d0*/ 	.word	0x00000208
        /*01d4*/ 	.short	0x0100
        /*01d6*/ 	.byte	0x08
	.zero		1


	//   ....[20]....
        /*01d8*/ 	.word	0x00000390
        /*01dc*/ 	.word	0x000000ff
        /*01e0*/ 	.word	0x00000050
        /*01e4*/ 	.short	0x0100
        /*01e6*/ 	.byte	0x08
	.zero		1


	//   ....[21]....
        /*01e8*/ 	.word	0x000003a0
        /*01ec*/ 	.word	0x000000ff
        /*01f0*/ 	.word	0x00000210
        /*01f4*/ 	.short	0x0100
        /*01f6*/ 	.byte	0x08
	.zero		1


	//   ....[22]....
        /*01f8*/ 	.word	0x000003b0
        /*01fc*/ 	.word	0x000000ff
        /*0200*/ 	.word	0x00000058
        /*0204*/ 	.short	0x0100
        /*0206*/ 	.byte	0x08
	.zero		1


	//   ....[23]....
        /*0208*/ 	.word	0x000003c0
        /*020c*/ 	.word	0x000000ff
        /*0210*/ 	.word	0x00000218
        /*0214*/ 	.short	0x0100
        /*0216*/ 	.byte	0x08
	.zero		1


	//   ....[24]....
        /*0218*/ 	.word	0x000003d0
        /*021c*/ 	.word	0x000000ff
        /*0220*/ 	.word	0x00000060
        /*0224*/ 	.short	0x0100
        /*0226*/ 	.byte	0x08
	.zero		1


	//   ....[25]....
        /*0228*/ 	.word	0x000003e0
        /*022c*/ 	.word	0x000000ff
        /*0230*/ 	.word	0x00000220
        /*0234*/ 	.short	0x0100
        /*0236*/ 	.byte	0x08
	.zero		1


	//   ....[26]....
        /*0238*/ 	.word	0x000003f0
        /*023c*/ 	.word	0x000000ff
        /*0240*/ 	.word	0x00000068
        /*0244*/ 	.short	0x0100
        /*0246*/ 	.byte	0x08
	.zero		1


	//   ....[27]....
        /*0248*/ 	.word	0x00000400
        /*024c*/ 	.word	0x000000ff
        /*0250*/ 	.word	0x00000228
        /*0254*/ 	.short	0x0100
        /*0256*/ 	.byte	0x08
	.zero		1


	//   ....[28]....
        /*0258*/ 	.word	0x00000410
        /*025c*/ 	.word	0x000000ff
        /*0260*/ 	.word	0x00000070
        /*0264*/ 	.short	0x0100
        /*0266*/ 	.byte	0x08
	.zero		1


	//   ....[29]....
        /*0268*/ 	.word	0x00000420
        /*026c*/ 	.word	0x000000ff
        /*0270*/ 	.word	0x00000230
        /*0274*/ 	.short	0x0100
        /*0276*/ 	.byte	0x08
	.zero		1


	//   ....[30]....
        /*0278*/ 	.word	0x00000430
        /*027c*/ 	.word	0x000000ff
        /*0280*/ 	.word	0x00000078
        /*0284*/ 	.short	0x0100
        /*0286*/ 	.byte	0x08
	.zero		1


	//   ....[31]....
        /*0288*/ 	.word	0x00000440
        /*028c*/ 	.word	0x000000ff
        /*0290*/ 	.word	0x00000238
        /*0294*/ 	.short	0x0100
        /*0296*/ 	.byte	0x08
	.zero		1


	//   ....[32]....
        /*0298*/ 	.word	0x00000450
        /*029c*/ 	.word	0x000000ff
        /*02a0*/ 	.word	0x00000080
        /*02a4*/ 	.short	0x0100
        /*02a6*/ 	.byte	0x08
	.zero		1


	//   ....[33]....
        /*02a8*/ 	.word	0x00000460
        /*02ac*/ 	.word	0x000000ff
        /*02b0*/ 	.word	0x00000240
        /*02b4*/ 	.short	0x0100
        /*02b6*/ 	.byte	0x08
	.zero		1


	//   ....[34]....
        /*02b8*/ 	.word	0x00000470
        /*02bc*/ 	.word	0x000000ff
        /*02c0*/ 	.word	0x00000088
        /*02c4*/ 	.short	0x0100
        /*02c6*/ 	.byte	0x08
	.zero		1


	//   ....[35]....
        /*02c8*/ 	.word	0x00000480
        /*02cc*/ 	.word	0x000000ff
        /*02d0*/ 	.word	0x00000248
        /*02d4*/ 	.short	0x0100
        /*02d6*/ 	.byte	0x08
	.zero		1


	//   ....[36]....
        /*02d8*/ 	.word	0x00000490
        /*02dc*/ 	.word	0x000000ff
        /*02e0*/ 	.word	0x00000090
        /*02e4*/ 	.short	0x0100
        /*02e6*/ 	.byte	0x08
	.zero		1


	//   ....[37]....
        /*02e8*/ 	.word	0x000004a0
        /*02ec*/ 	.word	0x000000ff
        /*02f0*/ 	.word	0x00000250
        /*02f4*/ 	.short	0x0100
        /*02f6*/ 	.byte	0x08
	.zero		1


	//   ....[38]....
        /*02f8*/ 	.word	0x000004b0
        /*02fc*/ 	.word	0x000000ff
        /*0300*/ 	.word	0x00000098
        /*0304*/ 	.short	0x0100
        /*0306*/ 	.byte	0x08
	.zero		1


	//   ....[39]....
        /*0308*/ 	.word	0x000004c0
        /*030c*/ 	.word	0x000000ff
        /*0310*/ 	.word	0x00000258
        /*0314*/ 	.short	0x0100
        /*0316*/ 	.byte	0x08
	.zero		1


	//   ....[40]....
        /*0318*/ 	.word	0x000004d0
        /*031c*/ 	.word	0x000000ff
        /*0320*/ 	.word	0x000000a0
        /*0324*/ 	.short	0x0100
        /*0326*/ 	.byte	0x08
	.zero		1


	//   ....[41]....
        /*0328*/ 	.word	0x000004e0
        /*032c*/ 	.word	0x000000ff
        /*0330*/ 	.word	0x00000260
        /*0334*/ 	.short	0x0100
        /*0336*/ 	.byte	0x08
	.zero		1


	//   ....[42]....
        /*0338*/ 	.word	0x000004f0
        /*033c*/ 	.word	0x000000ff
        /*0340*/ 	.word	0x000000a8
        /*0344*/ 	.short	0x0100
        /*0346*/ 	.byte	0x08
	.zero		1


	//   ....[43]....
        /*0348*/ 	.word	0x00000500
        /*034c*/ 	.word	0x000000ff
        /*0350*/ 	.word	0x00000268
        /*0354*/ 	.short	0x0100
        /*0356*/ 	.byte	0x08
	.zero		1


	//   ....[44]....
        /*0358*/ 	.word	0x00000510
        /*035c*/ 	.word	0x000000ff
        /*0360*/ 	.word	0x000000b0
        /*0364*/ 	.short	0x0100
        /*0366*/ 	.byte	0x08
	.zero		1


	//   ....[45]....
        /*0368*/ 	.word	0x00000520
        /*036c*/ 	.word	0x000000ff
        /*0370*/ 	.word	0x00000270
        /*0374*/ 	.short	0x0100
        /*0376*/ 	.byte	0x08
	.zero		1


	//   ....[46]....
        /*0378*/ 	.word	0x00000530
        /*037c*/ 	.word	0x000000ff
        /*0380*/ 	.word	0x000000b8
        /*0384*/ 	.short	0x0100
        /*0386*/ 	.byte	0x08
	.zero		1


	//   ....[47]....
        /*0388*/ 	.word	0x00000540
        /*038c*/ 	.word	0x000000ff
        /*0390*/ 	.word	0x00000278
        /*0394*/ 	.short	0x0100
        /*0396*/ 	.byte	0x08
	.zero		1


	//   ....[48]....
        /*0398*/ 	.word	0x00000550
        /*039c*/ 	.word	0x000000ff
        /*03a0*/ 	.word	0x000000c0
        /*03a4*/ 	.short	0x0100
        /*03a6*/ 	.byte	0x08
	.zero		1


	//   ....[49]....
        /*03a8*/ 	.word	0x00000560
        /*03ac*/ 	.word	0x000000ff
        /*03b0*/ 	.word	0x00000280
        /*03b4*/ 	.short	0x0100
        /*03b6*/ 	.byte	0x08
	.zero		1


	//   ....[50]....
        /*03b8*/ 	.word	0x00000570
        /*03bc*/ 	.word	0x000000ff
        /*03c0*/ 	.word	0x000000c8
        /*03c4*/ 	.short	0x0100
        /*03c6*/ 	.byte	0x08
	.zero		1


	//   ....[51]....
        /*03c8*/ 	.word	0x00000580
        /*03cc*/ 	.word	0x000000ff
        /*03d0*/ 	.word	0x00000288
        /*03d4*/ 	.short	0x0100
        /*03d6*/ 	.byte	0x08
	.zero		1


	//   ....[52]....
        /*03d8*/ 	.word	0x00000590
        /*03dc*/ 	.word	0x000000ff
        /*03e0*/ 	.word	0x000000d0
        /*03e4*/ 	.short	0x0100
        /*03e6*/ 	.byte	0x08
	.zero		1


	//   ....[53]....
        /*03e8*/ 	.word	0x000005a0
        /*03ec*/ 	.word	0x000000ff
        /*03f0*/ 	.word	0x00000290
        /*03f4*/ 	.short	0x0100
        /*03f6*/ 	.byte	0x08
	.zero		1


	//   ....[54]....
        /*03f8*/ 	.word	0x000005b0
        /*03fc*/ 	.word	0x000000ff
        /*0400*/ 	.word	0x000000d8
        /*0404*/ 	.short	0x0100
        /*0406*/ 	.byte	0x08
	.zero		1


	//   ....[55]....
        /*0408*/ 	.word	0x000005c0
        /*040c*/ 	.word	0x000000ff
        /*0410*/ 	.word	0x00000298
        /*0414*/ 	.short	0x0100
        /*0416*/ 	.byte	0x08
	.zero		1


	//   ....[56]....
        /*0418*/ 	.word	0x000005d0
        /*041c*/ 	.word	0x000000ff
        /*0420*/ 	.word	0x000000e0
        /*0424*/ 	.short	0x0100
        /*0426*/ 	.byte	0x08
	.zero		1


	//   ....[57]....
        /*0428*/ 	.word	0x000005e0
        /*042c*/ 	.word	0x000000ff
        /*0430*/ 	.word	0x000002a0
        /*0434*/ 	.short	0x0100
        /*0436*/ 	.byte	0x08
	.zero		1


	//   ....[58]....
        /*0438*/ 	.word	0x000005f0
        /*043c*/ 	.word	0x000000ff
        /*0440*/ 	.word	0x000000e8
        /*0444*/ 	.short	0x0100
        /*0446*/ 	.byte	0x08
	.zero		1


	//   ....[59]....
        /*0448*/ 	.word	0x00000600
        /*044c*/ 	.word	0x000000ff
        /*0450*/ 	.word	0x000002a8
        /*0454*/ 	.short	0x0100
        /*0456*/ 	.byte	0x08
	.zero		1


	//   ....[60]....
        /*0458*/ 	.word	0x00000610
        /*045c*/ 	.word	0x000000ff
        /*0460*/ 	.word	0x000000f0
        /*0464*/ 	.short	0x0100
        /*0466*/ 	.byte	0x08
	.zero		1


	//   ....[61]....
        /*0468*/ 	.word	0x00000620
        /*046c*/ 	.word	0x000000ff
        /*0470*/ 	.word	0x000002b0
        /*0474*/ 	.short	0x0100
        /*0476*/ 	.byte	0x08
	.zero		1


	//   ....[62]....
        /*0478*/ 	.word	0x00000630
        /*047c*/ 	.word	0x000000ff
        /*0480*/ 	.word	0x000000f8
        /*0484*/ 	.short	0x0100
        /*0486*/ 	.byte	0x08
	.zero		1


	//   ....[63]....
        /*0488*/ 	.word	0x00000640
        /*048c*/ 	.word	0x000000ff
        /*0490*/ 	.word	0x000002b8
        /*0494*/ 	.short	0x0100
        /*0496*/ 	.byte	0x08
	.zero		1


	//   ....[64]....
        /*0498*/ 	.word	0x00000650
        /*049c*/ 	.word	0x000000ff
        /*04a0*/ 	.word	0x00000100
        /*04a4*/ 	.short	0x0100
        /*04a6*/ 	.byte	0x08
	.zero		1


	//   ....[65]....
        /*04a8*/ 	.word	0x00000660
        /*04ac*/ 	.word	0x000000ff
        /*04b0*/ 	.word	0x000002c0
        /*04b4*/ 	.short	0x0100
        /*04b6*/ 	.byte	0x08
	.zero		1


	//   ....[66]....
        /*04b8*/ 	.word	0x00000670
        /*04bc*/ 	.word	0x000000ff
        /*04c0*/ 	.word	0x00000108
        /*04c4*/ 	.short	0x0100
        /*04c6*/ 	.byte	0x08
	.zero		1


	//   ....[67]....
        /*04c8*/ 	.word	0x00000680
        /*04cc*/ 	.word	0x000000ff
        /*04d0*/ 	.word	0x000002c8
        /*04d4*/ 	.short	0x0100
        /*04d6*/ 	.byte	0x08
	.zero		1


	//   ....[68]....
        /*04d8*/ 	.word	0x00000690
        /*04dc*/ 	.word	0x000000ff
        /*04e0*/ 	.word	0x00000110
        /*04e4*/ 	.short	0x0100
        /*04e6*/ 	.byte	0x08
	.zero		1


	//   ....[69]....
        /*04e8*/ 	.word	0x000006a0
        /*04ec*/ 	.word	0x000000ff
        /*04f0*/ 	.word	0x000002d0
        /*04f4*/ 	.short	0x0100
        /*04f6*/ 	.byte	0x08
	.zero		1


	//   ....[70]....
        /*04f8*/ 	.word	0x000006b0
        /*04fc*/ 	.word	0x000000ff
        /*0500*/ 	.word	0x00000118
        /*0504*/ 	.short	0x0100
        /*0506*/ 	.byte	0x08
	.zero		1


	//   ....[71]....
        /*0508*/ 	.word	0x000006c0
        /*050c*/ 	.word	0x000000ff
        /*0510*/ 	.word	0x000002d8
        /*0514*/ 	.short	0x0100
        /*0516*/ 	.byte	0x08
	.zero		1


	//   ....[72]....
        /*0518*/ 	.word	0x000006d0
        /*051c*/ 	.word	0x000000ff
        /*0520*/ 	.word	0x00000120
        /*0524*/ 	.short	0x0100
        /*0526*/ 	.byte	0x08
	.zero		1


	//   ....[73]....
        /*0528*/ 	.word	0x000006e0
        /*052c*/ 	.word	0x000000ff
        /*0530*/ 	.word	0x000002e0
        /*0534*/ 	.short	0x0100
        /*0536*/ 	.byte	0x08
	.zero		1


	//   ....[74]....
        /*0538*/ 	.word	0x000006f0
        /*053c*/ 	.word	0x000000ff
        /*0540*/ 	.word	0x00000128
        /*0544*/ 	.short	0x0100
        /*0546*/ 	.byte	0x08
	.zero		1


	//   ....[75]....
        /*0548*/ 	.word	0x00000700
        /*054c*/ 	.word	0x000000ff
        /*0550*/ 	.word	0x000002e8
        /*0554*/ 	.short	0x0100
        /*0556*/ 	.byte	0x08
	.zero		1


	//   ....[76]....
        /*0558*/ 	.word	0x00000710
        /*055c*/ 	.word	0x000000ff
        /*0560*/ 	.word	0x00000130
        /*0564*/ 	.short	0x0100
        /*0566*/ 	.byte	0x08
	.zero		1


	//   ....[77]....
        /*0568*/ 	.word	0x00000720
        /*056c*/ 	.word	0x000000ff
        /*0570*/ 	.word	0x000002f0
        /*0574*/ 	.short	0x0100
        /*0576*/ 	.byte	0x08
	.zero		1


	//   ....[78]....
        /*0578*/ 	.word	0x00000730
        /*057c*/ 	.word	0x000000ff
        /*0580*/ 	.word	0x00000138
        /*0584*/ 	.short	0x0100
        /*0586*/ 	.byte	0x08
	.zero		1


	//   ....[79]....
        /*0588*/ 	.word	0x00000740
        /*058c*/ 	.word	0x000000ff
        /*0590*/ 	.word	0x000002f8
        /*0594*/ 	.short	0x0100
        /*0596*/ 	.byte	0x08
	.zero		1


	//   ....[80]....
        /*0598*/ 	.word	0x00000750
        /*059c*/ 	.word	0x000000ff
        /*05a0*/ 	.word	0x00000140
        /*05a4*/ 	.short	0x0100
        /*05a6*/ 	.byte	0x08
	.zero		1


	//   ....[81]....
        /*05a8*/ 	.word	0x00000760
        /*05ac*/ 	.word	0x000000ff
        /*05b0*/ 	.word	0x00000300
        /*05b4*/ 	.short	0x0100
        /*05b6*/ 	.byte	0x08
	.zero		1


	//   ....[82]....
        /*05b8*/ 	.word	0x00000770
        /*05bc*/ 	.word	0x000000ff
        /*05c0*/ 	.word	0x00000148
        /*05c4*/ 	.short	0x0100
        /*05c6*/ 	.byte	0x08
	.zero		1


	//   ....[83]....
        /*05c8*/ 	.word	0x00000780
        /*05cc*/ 	.word	0x000000ff
        /*05d0*/ 	.word	0x00000308
        /*05d4*/ 	.short	0x0100
        /*05d6*/ 	.byte	0x08
	.zero		1


	//   ....[84]....
        /*05d8*/ 	.word	0x00000790
        /*05dc*/ 	.word	0x000000ff
        /*05e0*/ 	.word	0x00000150
        /*05e4*/ 	.short	0x0100
        /*05e6*/ 	.byte	0x08
	.zero		1


	//   ....[85]....
        /*05e8*/ 	.word	0x000007a0
        /*05ec*/ 	.word	0x000000ff
        /*05f0*/ 	.word	0x00000310
        /*05f4*/ 	.short	0x0100
        /*05f6*/ 	.byte	0x08
	.zero		1


	//   ....[86]....
        /*05f8*/ 	.word	0x000007b0
        /*05fc*/ 	.word	0x000000ff
        /*0600*/ 	.word	0x00000158
        /*0604*/ 	.short	0x0100
        /*0606*/ 	.byte	0x08
	.zero		1


	//   ....[87]....
        /*0608*/ 	.word	0x000007c0
        /*060c*/ 	.word	0x000000ff
        /*0610*/ 	.word	0x00000318
        /*0614*/ 	.short	0x0100
        /*0616*/ 	.byte	0x08
	.zero		1


	//   ....[88]....
        /*0618*/ 	.word	0x000007d0
        /*061c*/ 	.word	0x000000ff
        /*0620*/ 	.word	0x00000160
        /*0624*/ 	.short	0x0100
        /*0626*/ 	.byte	0x08
	.zero		1


	//   ....[89]....
        /*0628*/ 	.word	0x000007e0
        /*062c*/ 	.word	0x000000ff
        /*0630*/ 	.word	0x00000320
        /*0634*/ 	.short	0x0100
        /*0636*/ 	.byte	0x08
	.zero		1


	//   ....[90]....
        /*0638*/ 	.word	0x000007f0
        /*063c*/ 	.word	0x000000ff
        /*0640*/ 	.word	0x00000168
        /*0644*/ 	.short	0x0100
        /*0646*/ 	.byte	0x08
	.zero		1


	//   ....[91]....
        /*0648*/ 	.word	0x00000800
        /*064c*/ 	.word	0x000000ff
        /*0650*/ 	.word	0x00000328
        /*0654*/ 	.short	0x0100
        /*0656*/ 	.byte	0x08
	.zero		1


	//   ....[92]....
        /*0658*/ 	.word	0x00000810
        /*065c*/ 	.word	0x000000ff
        /*0660*/ 	.word	0x00000170
        /*0664*/ 	.short	0x0100
        /*0666*/ 	.byte	0x08
	.zero		1


	//   ....[93]....
        /*0668*/ 	.word	0x00000820
        /*066c*/ 	.word	0x000000ff
        /*0670*/ 	.word	0x00000330
        /*0674*/ 	.short	0x0100
        /*0676*/ 	.byte	0x08
	.zero		1


	//   ....[94]....
        /*0678*/ 	.word	0x00000830
        /*067c*/ 	.word	0x000000ff
        /*0680*/ 	.word	0x00000178
        /*0684*/ 	.short	0x0100
        /*0686*/ 	.byte	0x08
	.zero		1


	//   ....[95]....
        /*0688*/ 	.word	0x00000840
        /*068c*/ 	.word	0x000000ff
        /*0690*/ 	.word	0x00000338
        /*0694*/ 	.short	0x0100
        /*0696*/ 	.byte	0x08
	.zero		1


	//   ....[96]....
        /*0698*/ 	.word	0x00000850
        /*069c*/ 	.word	0x000000ff
        /*06a0*/ 	.word	0x00000180
        /*06a4*/ 	.short	0x0100
        /*06a6*/ 	.byte	0x08
	.zero		1


	//   ....[97]....
        /*06a8*/ 	.word	0x00000860
        /*06ac*/ 	.word	0x000000ff
        /*06b0*/ 	.word	0x00000340
        /*06b4*/ 	.short	0x0100
        /*06b6*/ 	.byte	0x08
	.zero		1


	//   ....[98]....
        /*06b8*/ 	.word	0x00000870
        /*06bc*/ 	.word	0x000000ff
        /*06c0*/ 	.word	0x00000188
        /*06c4*/ 	.short	0x0100
        /*06c6*/ 	.byte	0x08
	.zero		1


	//   ....[99]....
        /*06c8*/ 	.word	0x00000880
        /*06cc*/ 	.word	0x000000ff
        /*06d0*/ 	.word	0x00000348
        /*06d4*/ 	.short	0x0100
        /*06d6*/ 	.byte	0x08
	.zero		1


	//   ....[100]....
        /*06d8*/ 	.word	0x00000890
        /*06dc*/ 	.word	0x000000ff
        /*06e0*/ 	.word	0x00000190
        /*06e4*/ 	.short	0x0100
        /*06e6*/ 	.byte	0x08
	.zero		1


	//   ....[101]....
        /*06e8*/ 	.word	0x000008a0
        /*06ec*/ 	.word	0x000000ff
        /*06f0*/ 	.word	0x00000350
        /*06f4*/ 	.short	0x0100
        /*06f6*/ 	.byte	0x08
	.zero		1


	//   ....[102]....
        /*06f8*/ 	.word	0x000008b0
        /*06fc*/ 	.word	0x000000ff
        /*0700*/ 	.word	0x00000198
        /*0704*/ 	.short	0x0100
        /*0706*/ 	.byte	0x08
	.zero		1


	//   ....[103]....
        /*0708*/ 	.word	0x000008c0
        /*070c*/ 	.word	0x000000ff
        /*0710*/ 	.word	0x00000358
        /*0714*/ 	.short	0x0100
        /*0716*/ 	.byte	0x08
	.zero		1


	//   ....[104]....
        /*0718*/ 	.word	0x000008d0
        /*071c*/ 	.word	0x000000ff
        /*0720*/ 	.word	0x000001a0
        /*0724*/ 	.short	0x0100
        /*0726*/ 	.byte	0x08
	.zero		1


	//   ....[105]....
        /*0728*/ 	.word	0x000008e0
        /*072c*/ 	.word	0x000000ff
        /*0730*/ 	.word	0x00000360
        /*0734*/ 	.short	0x0100
        /*0736*/ 	.byte	0x08
	.zero		1


	//   ....[106]....
        /*0738*/ 	.word	0x000008f0
        /*073c*/ 	.word	0x000000ff
        /*0740*/ 	.word	0x000001a8
        /*0744*/ 	.short	0x0100
        /*0746*/ 	.byte	0x08
	.zero		1


	//   ....[107]....
        /*0748*/ 	.word	0x00000900
        /*074c*/ 	.word	0x000000ff
        /*0750*/ 	.word	0x00000368
        /*0754*/ 	.short	0x0100
        /*0756*/ 	.byte	0x08
	.zero		1


	//   ....[108]....
        /*0758*/ 	.word	0x00000910
        /*075c*/ 	.word	0x000000ff
        /*0760*/ 	.word	0x000001b0
        /*0764*/ 	.short	0x0100
        /*0766*/ 	.byte	0x08
	.zero		1


	//   ....[109]....
        /*0768*/ 	.word	0x00000920
        /*076c*/ 	.word	0x000000ff
        /*0770*/ 	.word	0x00000370
        /*0774*/ 	.short	0x0100
        /*0776*/ 	.byte	0x08
	.zero		1


	//   ....[110]....
        /*0778*/ 	.word	0x00000930
        /*077c*/ 	.word	0x000000ff
        /*0780*/ 	.word	0x000001b8
        /*0784*/ 	.short	0x0100
        /*0786*/ 	.byte	0x08
	.zero		1


	//   ....[111]....
        /*0788*/ 	.word	0x00000940
        /*078c*/ 	.word	0x000000ff
        /*0790*/ 	.word	0x00000378
        /*0794*/ 	.short	0x0100
        /*0796*/ 	.byte	0x08
	.zero		1


	//   ....[112]....
        /*0798*/ 	.word	0x00000e70
        /*079c*/ 	.word	0x000000ff
        /*07a0*/ 	.word	0x000003b0
        /*07a4*/ 	.short	0x0100
        /*07a6*/ 	.byte	0x08
	.zero		1


	//   ....[113]....
        /*07a8*/ 	.word	0x00000f10
        /*07ac*/ 	.word	0x000000ff
        /*07b0*/ 	.word	0x000003b8
        /*07b4*/ 	.short	0x0100
        /*07b6*/ 	.byte	0x08
	.zero		1


	//   ....[114]....
        /*07b8*/ 	.word	0x00000f80
        /*07bc*/ 	.word	0x000000ff
        /*07c0*/ 	.word	0x00000390
        /*07c4*/ 	.short	0x0100
        /*07c6*/ 	.byte	0x09
	.zero		1


	//   ....[115]....
        /*07c8*/ 	.word	0x00000f90
        /*07cc*/ 	.word	0x000000ff
        /*07d0*/ 	.word	0x00000398
        /*07d4*/ 	.short	0x0100
        /*07d6*/ 	.byte	0x09
	.zero		1


	//   ....[116]....
        /*07d8*/ 	.word	0x00000fa0
        /*07dc*/ 	.word	0x000000ff
        /*07e0*/ 	.word	0x000003a0
        /*07e4*/ 	.short	0x0100
        /*07e6*/ 	.byte	0x09
	.zero		1


	//   ....[117]....
        /*07e8*/ 	.word	0x00000fb0
        /*07ec*/ 	.word	0x000000ff
        /*07f0*/ 	.word	0x000003a8
        /*07f4*/ 	.short	0x0100
        /*07f6*/ 	.byte	0x09
	.zero		1


	//   ....[118]....
        /*07f8*/ 	.word	0x00001d90
        /*07fc*/ 	.word	0x000000ff
        /*0800*/ 	.word	0xfffffff8
        /*0804*/ 	.short	0x010a
        /*0806*/ 	.byte	0x0f
	.zero		1


	//   ....[119]....
        /*0808*/ 	.word	0x00002060
        /*080c*/ 	.word	0x000000ff
        /*0810*/ 	.word	0x00000000
        /*0814*/ 	.short	0x010a
        /*0816*/ 	.byte	0x06
	.zero		1


	//   ....[120]....
        /*0818*/ 	.word	0x000020a0
        /*081c*/ 	.word	0x000000ff
        /*0820*/ 	.word	0x00000000
        /*0824*/ 	.short	0x010a
        /*0826*/ 	.byte	0x06
	.zero		1


	//   ....[121]....
        /*0828*/ 	.word	0x000025c0
        /*082c*/ 	.word	0x000000ff
        /*0830*/ 	.word	0x00000000
        /*0834*/ 	.short	0x010a
        /*0836*/ 	.byte	0x09
	.zero		1


	//   ....[122]....
        /*0838*/ 	.word	0x00002600
        /*083c*/ 	.word	0x000000ff
        /*0840*/ 	.word	0x00000000
        /*0844*/ 	.short	0x010a
        /*0846*/ 	.byte	0x09
	.zero		1


	//   ....[123]....
        /*0848*/ 	.word	0x00002990
        /*084c*/ 	.word	0x00000013
        /*0850*/ 	.word	0x00000000
        /*0854*/ 	.short	0x0101
        /*0856*/ 	.byte	0x3f
	.zero		1


	//   ....[124]....
        /*0858*/ 	.word	0x00002d10
        /*085c*/ 	.word	0x00000011
        /*0860*/ 	.word	0x00000000
        /*0864*/ 	.short	0x0101
        /*0866*/ 	.byte	0x17
	.zero		1


	//   ....[125]....
        /*0868*/ 	.word	0x00002e20
        /*086c*/ 	.word	0x00000011
        /*0870*/ 	.word	0x00000000
        /*0874*/ 	.short	0x0101
        /*0876*/ 	.byte	0x3f
	.zero		1


	//   ....[126]....
        /*0878*/ 	.word	0x00002ee0
        /*087c*/ 	.word	0x000000ff
        /*0880*/ 	.word	0x00000008
        /*0884*/ 	.short	0x010a
        /*0886*/ 	.byte	0x0f
	.zero		1


	//   ....[127]....
        /*0888*/ 	.word	0x00005740
        /*088c*/ 	.word	0x00000004
        /*0890*/ 	.word	0x00000000
        /*0894*/ 	.short	0x0101
        /*0896*/ 	.byte	0x17
	.zero		1


	//   ....[128]....
        /*0898*/ 	.word	0x00006130
        /*089c*/ 	.word	0x00000013
        /*08a0*/ 	.word	0x000001c0
        /*08a4*/ 	.short	0x010a
        /*08a6*/ 	.byte	0x3f
	.zero		1


	//   ....[129]....
        /*08a8*/ 	.word	0x00006510
        /*08ac*/ 	.word	0x00000004
        /*08b0*/ 	.word	0x000003b8
        /*08b4*/ 	.short	0x0101
        /*08b6*/ 	.byte	0x3f
	.zero		1


	//   ....[130]....
        /*08b8*/ 	.word	0x00006c40
        /*08bc*/ 	.word	0x00000005
        /*08c0*/ 	.word	0x00000000
        /*08c4*/ 	.short	0x010a
        /*08c6*/ 	.byte	0x3f
	.zero		1


	//   ....[131]....
        /*08c8*/ 	.word	0x00006cc0
        /*08cc*/ 	.word	0x00000007
        /*08d0*/ 	.word	0x00000000
        /*08d4*/ 	.short	0x010a
        /*08d6*/ 	.byte	0x3f
	.zero		1


	//   ....[132]....
        /*08d8*/ 	.word	0x00006d50
        /*08dc*/ 	.word	0x00000006
        /*08e0*/ 	.word	0x00000000
        /*08e4*/ 	.short	0x010a
        /*08e6*/ 	.byte	0x3f
	.zero		1


	//   ....[133]....
        /*08e8*/ 	.word	0x00006de0
        /*08ec*/ 	.word	0x00000007
        /*08f0*/ 	.word	0x00000000
        /*08f4*/ 	.short	0x010a
        /*08f6*/ 	.byte	0x3f
	.zero		1


	//   ....[134]....
        /*08f8*/ 	.word	0x00006e70
        /*08fc*/ 	.word	0x00000006
        /*0900*/ 	.word	0x00000000
        /*0904*/ 	.short	0x010a
        /*0906*/ 	.byte	0x3f
	.zero		1


	//   ....[135]....
        /*0908*/ 	.word	0x00006f00
        /*090c*/ 	.word	0x00000007
        /*0910*/ 	.word	0x00000000
        /*0914*/ 	.short	0x010a
        /*0916*/ 	.byte	0x3f
	.zero		1


	//   ....[136]....
        /*0918*/ 	.word	0x00006f90
        /*091c*/ 	.word	0x00000006
        /*0920*/ 	.word	0x00000000
        /*0924*/ 	.short	0x010a
        /*0926*/ 	.byte	0x3f
	.zero		1


	//   ....[137]....
        /*0928*/ 	.word	0x00007020
        /*092c*/ 	.word	0x00000007
        /*0930*/ 	.word	0x00000000
        /*0934*/ 	.short	0x010a
        /*0936*/ 	.byte	0x3f
	.zero		1


	//   ....[138]....
        /*0938*/ 	.word	0x000070b0
        /*093c*/ 	.word	0x00000006
        /*0940*/ 	.word	0x00000000
        /*0944*/ 	.short	0x010a
        /*0946*/ 	.byte	0x3f
	.zero		1


	//   ....[139]....
        /*0948*/ 	.word	0x00007140
        /*094c*/ 	.word	0x00000007
        /*0950*/ 	.word	0x00000000
        /*0954*/ 	.short	0x010a
        /*0956*/ 	.byte	0x3f
	.zero		1


	//   ....[140]....
        /*0958*/ 	.word	0x000071d0
        /*095c*/ 	.word	0x00000006
        /*0960*/ 	.word	0x00000000
        /*0964*/ 	.short	0x010a
        /*0966*/ 	.byte	0x3f
	.zero		1


	//   ....[141]....
        /*0968*/ 	.word	0x00007260
        /*096c*/ 	.word	0x00000007
        /*0970*/ 	.word	0x00000000
        /*0974*/ 	.short	0x010a
        /*0976*/ 	.byte	0x3f
	.zero		1


	//   ....[142]....
        /*0978*/ 	.word	0x000072f0
        /*097c*/ 	.word	0x00000006
        /*0980*/ 	.word	0x00000000
        /*0984*/ 	.short	0x010a
        /*0986*/ 	.byte	0x3f
	.zero		1


	//   ....[143]....
        /*0988*/ 	.word	0x00007380
        /*098c*/ 	.word	0x00000007
        /*0990*/ 	.word	0x00000000
        /*0994*/ 	.short	0x010a
        /*0996*/ 	.byte	0x3f
	.zero		1


	//   ....[144]....
        /*0998*/ 	.word	0x00007410
        /*099c*/ 	.word	0x00000006
        /*09a0*/ 	.word	0x00000000
        /*09a4*/ 	.short	0x010a
        /*09a6*/ 	.byte	0x3f
	.zero		1


	//   ....[145]....
        /*09a8*/ 	.word	0x000074a0
        /*09ac*/ 	.word	0x00000007
        /*09b0*/ 	.word	0x00000000
        /*09b4*/ 	.short	0x010a
        /*09b6*/ 	.byte	0x3f
	.zero		1


	//   ....[146]....
        /*09b8*/ 	.word	0x00007530
        /*09bc*/ 	.word	0x00000006
        /*09c0*/ 	.word	0x00000000
        /*09c4*/ 	.short	0x010a
        /*09c6*/ 	.byte	0x3f
	.zero		1


	//   ....[147]....
        /*09c8*/ 	.word	0x000075c0
        /*09cc*/ 	.word	0x00000007
        /*09d0*/ 	.word	0x00000000
        /*09d4*/ 	.short	0x010a
        /*09d6*/ 	.byte	0x3f
	.zero		1


	//   ....[148]....
        /*09d8*/ 	.word	0x00007650
        /*09dc*/ 	.word	0x00000006
        /*09e0*/ 	.word	0x00000000
        /*09e4*/ 	.short	0x010a
        /*09e6*/ 	.byte	0x3f
	.zero		1


	//   ....[149]....
        /*09e8*/ 	.word	0x000076e0
        /*09ec*/ 	.word	0x00000007
        /*09f0*/ 	.word	0x00000000
        /*09f4*/ 	.short	0x010a
        /*09f6*/ 	.byte	0x3f
	.zero		1


	//   ....[150]....
        /*09f8*/ 	.word	0x00007770
        /*09fc*/ 	.word	0x00000006
        /*0a00*/ 	.word	0x00000000
        /*0a04*/ 	.short	0x010a
        /*0a06*/ 	.byte	0x3f
	.zero		1


	//   ....[151]....
        /*0a08*/ 	.word	0x00007800
        /*0a0c*/ 	.word	0x00000007
        /*0a10*/ 	.word	0x00000000
        /*0a14*/ 	.short	0x010a
        /*0a16*/ 	.byte	0x3f
	.zero		1


	//   ....[152]....
        /*0a18*/ 	.word	0x00007890
        /*0a1c*/ 	.word	0x00000006
        /*0a20*/ 	.word	0x00000000
        /*0a24*/ 	.short	0x010a
        /*0a26*/ 	.byte	0x3f
	.zero		1


	//   ....[153]....
        /*0a28*/ 	.word	0x00007920
        /*0a2c*/ 	.word	0x00000007
        /*0a30*/ 	.word	0x00000000
        /*0a34*/ 	.short	0x010a
        /*0a36*/ 	.byte	0x3f
	.zero		1


	//   ....[154]....
        /*0a38*/ 	.word	0x000079b0
        /*0a3c*/ 	.word	0x00000006
        /*0a40*/ 	.word	0x00000000
        /*0a44*/ 	.short	0x010a
        /*0a46*/ 	.byte	0x3f
	.zero		1


	//   ....[155]....
        /*0a48*/ 	.word	0x00007a40
        /*0a4c*/ 	.word	0x00000007
        /*0a50*/ 	.word	0x00000000
        /*0a54*/ 	.short	0x010a
        /*0a56*/ 	.byte	0x3f
	.zero		1


	//   ....[156]....
        /*0a58*/ 	.word	0x00007ad0
        /*0a5c*/ 	.word	0x00000006
        /*0a60*/ 	.word	0x00000000
        /*0a64*/ 	.short	0x010a
        /*0a66*/ 	.byte	0x3f
	.zero		1


	//   ....[157]....
        /*0a68*/ 	.word	0x00007b60
        /*0a6c*/ 	.word	0x00000007
        /*0a70*/ 	.word	0x00000000
        /*0a74*/ 	.short	0x010a
        /*0a76*/ 	.byte	0x3f
	.zero		1


	//   ....[158]....
        /*0a78*/ 	.word	0x00007bf0
        /*0a7c*/ 	.word	0x00000006
        /*0a80*/ 	.word	0x00000000
        /*0a84*/ 	.short	0x010a
        /*0a86*/ 	.byte	0x3f
	.zero		1


	//   ....[159]....
        /*0a88*/ 	.word	0x00007c80
        /*0a8c*/ 	.word	0x00000007
        /*0a90*/ 	.word	0x00000000
        /*0a94*/ 	.short	0x010a
        /*0a96*/ 	.byte	0x3f
	.zero		1


	//   ....[160]....
        /*0a98*/ 	.word	0x00007d10
        /*0a9c*/ 	.word	0x00000006
        /*0aa0*/ 	.word	0x00000000
        /*0aa4*/ 	.short	0x010a
        /*0aa6*/ 	.byte	0x3f
	.zero		1


	//   ....[161]....
        /*0aa8*/ 	.word	0x00007da0
        /*0aac*/ 	.word	0x00000007
        /*0ab0*/ 	.word	0x00000000
        /*0ab4*/ 	.short	0x010a
        /*0ab6*/ 	.byte	0x3f
	.zero		1


	//   ....[162]....
        /*0ab8*/ 	.word	0x00007e30
        /*0abc*/ 	.word	0x00000006
        /*0ac0*/ 	.word	0x00000000
        /*0ac4*/ 	.short	0x010a
        /*0ac6*/ 	.byte	0x3f
	.zero		1


	//   ....[163]....
        /*0ac8*/ 	.word	0x00007ec0
        /*0acc*/ 	.word	0x00000007
        /*0ad0*/ 	.word	0x00000000
        /*0ad4*/ 	.short	0x010a
        /*0ad6*/ 	.byte	0x3f
	.zero		1


	//   ....[164]....
        /*0ad8*/ 	.word	0x00007f50
        /*0adc*/ 	.word	0x00000006
        /*0ae0*/ 	.word	0x00000000
        /*0ae4*/ 	.short	0x010a
        /*0ae6*/ 	.byte	0x3f
	.zero		1


	//   ....[165]....
        /*0ae8*/ 	.word	0x00007fe0
        /*0aec*/ 	.word	0x00000007
        /*0af0*/ 	.word	0x00000000
        /*0af4*/ 	.short	0x010a
        /*0af6*/ 	.byte	0x3f
	.zero		1


	//   ....[166]....
        /*0af8*/ 	.word	0x00008070
        /*0afc*/ 	.word	0x00000006
        /*0b00*/ 	.word	0x00000000
        /*0b04*/ 	.short	0x010a
        /*0b06*/ 	.byte	0x3f
	.zero		1


	//   ....[167]....
        /*0b08*/ 	.word	0x00008100
        /*0b0c*/ 	.word	0x00000007
        /*0b10*/ 	.word	0x00000000
        /*0b14*/ 	.short	0x010a
        /*0b16*/ 	.byte	0x3f
	.zero		1


	//   ....[168]....
        /*0b18*/ 	.word	0x00008190
        /*0b1c*/ 	.word	0x00000006
        /*0b20*/ 	.word	0x00000000
        /*0b24*/ 	.short	0x010a
        /*0b26*/ 	.byte	0x3f
	.zero		1


	//   ....[169]....
        /*0b28*/ 	.word	0x00008220
        /*0b2c*/ 	.word	0x00000007
        /*0b30*/ 	.word	0x00000000
        /*0b34*/ 	.short	0x010a
        /*0b36*/ 	.byte	0x3f
	.zero		1


	//   ....[170]....
        /*0b38*/ 	.word	0x000082b0
        /*0b3c*/ 	.word	0x00000006
        /*0b40*/ 	.word	0x00000000
        /*0b44*/ 	.short	0x010a
        /*0b46*/ 	.byte	0x3f
	.zero		1


	//   ....[171]....
        /*0b48*/ 	.word	0x00008340
        /*0b4c*/ 	.word	0x00000007
        /*0b50*/ 	.word	0x00000000
        /*0b54*/ 	.short	0x010a
        /*0b56*/ 	.byte	0x3f
	.zero		1


	//   ....[172]....
        /*0b58*/ 	.word	0x000083d0
        /*0b5c*/ 	.word	0x00000006
        /*0b60*/ 	.word	0x00000000
        /*0b64*/ 	.short	0x010a
        /*0b66*/ 	.byte	0x3f
	.zero		1


	//   ....[173]....
        /*0b68*/ 	.word	0x00008460
        /*0b6c*/ 	.word	0x00000007
        /*0b70*/ 	.word	0x00000000
        /*0b74*/ 	.short	0x010a
        /*0b76*/ 	.byte	0x3f
	.zero		1


	//   ....[174]....
        /*0b78*/ 	.word	0x000084f0
        /*0b7c*/ 	.word	0x00000006
        /*0b80*/ 	.word	0x00000000
        /*0b84*/ 	.short	0x010a
        /*0b86*/ 	.byte	0x3f
	.zero		1


	//   ....[175]....
        /*0b88*/ 	.word	0x00008580
        /*0b8c*/ 	.word	0x00000007
        /*0b90*/ 	.word	0x00000000
        /*0b94*/ 	.short	0x010a
        /*0b96*/ 	.byte	0x3f
	.zero		1


	//   ....[176]....
        /*0b98*/ 	.word	0x00008610
        /*0b9c*/ 	.word	0x00000006
        /*0ba0*/ 	.word	0x00000000
        /*0ba4*/ 	.short	0x010a
        /*0ba6*/ 	.byte	0x3f
	.zero		1


	//   ....[177]....
        /*0ba8*/ 	.word	0x000086a0
        /*0bac*/ 	.word	0x00000007
        /*0bb0*/ 	.word	0x00000000
        /*0bb4*/ 	.short	0x010a
        /*0bb6*/ 	.byte	0x3f
	.zero		1


	//   ....[178]....
        /*0bb8*/ 	.word	0x00008730
        /*0bbc*/ 	.word	0x00000006
        /*0bc0*/ 	.word	0x00000000
        /*0bc4*/ 	.short	0x010a
        /*0bc6*/ 	.byte	0x3f
	.zero		1


	//   ....[179]....
        /*0bc8*/ 	.word	0x000087c0
        /*0bcc*/ 	.word	0x00000007
        /*0bd0*/ 	.word	0x00000000
        /*0bd4*/ 	.short	0x010a
        /*0bd6*/ 	.byte	0x3f
	.zero		1


	//   ....[180]....
        /*0bd8*/ 	.word	0x00008850
        /*0bdc*/ 	.word	0x00000006
        /*0be0*/ 	.word	0x00000000
        /*0be4*/ 	.short	0x010a
        /*0be6*/ 	.byte	0x3f
	.zero		1


	//   ....[181]....
        /*0be8*/ 	.word	0x000088e0
        /*0bec*/ 	.word	0x00000007
        /*0bf0*/ 	.word	0x00000000
        /*0bf4*/ 	.short	0x010a
        /*0bf6*/ 	.byte	0x3f
	.zero		1


	//   ....[182]....
        /*0bf8*/ 	.word	0x00008970
        /*0bfc*/ 	.word	0x00000006
        /*0c00*/ 	.word	0x00000000
        /*0c04*/ 	.short	0x010a
        /*0c06*/ 	.byte	0x3f
	.zero		1


	//   ....[183]....
        /*0c08*/ 	.word	0x00008a00
        /*0c0c*/ 	.word	0x00000007
        /*0c10*/ 	.word	0x00000000
        /*0c14*/ 	.short	0x010a
        /*0c16*/ 	.byte	0x3f
	.zero		1


	//   ....[184]....
        /*0c18*/ 	.word	0x00008a90
        /*0c1c*/ 	.word	0x00000006
        /*0c20*/ 	.word	0x00000000
        /*0c24*/ 	.short	0x010a
        /*0c26*/ 	.byte	0x3f
	.zero		1


	//   ....[185]....
        /*0c28*/ 	.word	0x00008b20
        /*0c2c*/ 	.word	0x00000003
        /*0c30*/ 	.word	0x00000000
        /*0c34*/ 	.short	0x010a
        /*0c36*/ 	.byte	0x3f
	.zero		1


	//   ....[186]....
        /*0c38*/ 	.word	0x00008b90
        /*0c3c*/ 	.word	0x00000011
        /*0c40*/ 	.word	0xfffffff8
        /*0c44*/ 	.short	0x010a
        /*0c46*/ 	.byte	0x3f
	.zero		1


	//   ....[187]....
        /*0c48*/ 	.word	0x00008bf0
        /*0c4c*/ 	.word	0x00000011
        /*0c50*/ 	.word	0x00000000
        /*0c54*/ 	.short	0x010a
        /*0c56*/ 	.byte	0x3f
	.zero		1


	//   ....[188]....
        /*0c58*/ 	.word	0x00008c50
        /*0c5c*/ 	.word	0x00000013
        /*0c60*/ 	.word	0x00000000
        /*0c64*/ 	.short	0x010a
        /*0c66*/ 	.byte	0x3f
	.zero		1


	//   ....[189]....
        /*0c68*/ 	.word	0x00008cb0
        /*0c6c*/ 	.word	0x00000011
        /*0c70*/ 	.word	0x00000008
        /*0c74*/ 	.short	0x010a
        /*0c76*/ 	.byte	0x3f
	.zero		1


	//   ....[190]....
        /*0c78*/ 	.word	0x00008d80
        /*0c7c*/ 	.word	0x00000013
        /*0c80*/ 	.word	0x000001c0
        /*0c84*/ 	.short	0x010a
        /*0c86*/ 	.byte	0x3f
	.zero		1


	//   ....[191]....
        /*0c88*/ 	.word	0x00008e60
        /*0c8c*/ 	.word	0x00000005
        /*0c90*/ 	.word	0x00000000
        /*0c94*/ 	.short	0x010a
        /*0c96*/ 	.byte	0x3f
	.zero		1


	//   ....[192]....
        /*0c98*/ 	.word	0x00008eb0
        /*0c9c*/ 	.word	0x00000007
        /*0ca0*/ 	.word	0x00000000
        /*0ca4*/ 	.short	0x010a
        /*0ca6*/ 	.byte	0x3f
	.zero		1


	//   ....[193]....
        /*0ca8*/ 	.word	0x00008f00
        /*0cac*/ 	.word	0x00000006
        /*0cb0*/ 	.word	0x00000000
        /*0cb4*/ 	.short	0x010a
        /*0cb6*/ 	.byte	0x3f
	.zero		1


	//   ....[194]....
        /*0cb8*/ 	.word	0x00008f50
        /*0cbc*/ 	.word	0x00000007
        /*0cc0*/ 	.word	0x00000000
        /*0cc4*/ 	.short	0x010a
        /*0cc6*/ 	.byte	0x3f
	.zero		1


	//   ....[195]....
        /*0cc8*/ 	.word	0x00008fa0
        /*0ccc*/ 	.word	0x00000006
        /*0cd0*/ 	.word	0x00000000
        /*0cd4*/ 	.short	0x010a
        /*0cd6*/ 	.byte	0x3f
	.zero		1


	//   ....[196]....
        /*0cd8*/ 	.word	0x00008ff0
        /*0cdc*/ 	.word	0x00000007
        /*0ce0*/ 	.word	0x00000000
        /*0ce4*/ 	.short	0x010a
        /*0ce6*/ 	.byte	0x3f
	.zero		1


	//   ....[197]....
        /*0ce8*/ 	.word	0x00009040
        /*0cec*/ 	.word	0x00000006
        /*0cf0*/ 	.word	0x00000000
        /*0cf4*/ 	.short	0x010a
        /*0cf6*/ 	.byte	0x3f
	.zero		1


	//   ....[198]....
        /*0cf8*/ 	.word	0x00009090
        /*0cfc*/ 	.word	0x00000007
        /*0d00*/ 	.word	0x00000000
        /*0d04*/ 	.short	0x010a
        /*0d06*/ 	.byte	0x3f
	.zero		1


	//   ....[199]....
        /*0d08*/ 	.word	0x000090e0
        /*0d0c*/ 	.word	0x00000006
        /*0d10*/ 	.word	0x00000000
        /*0d14*/ 	.short	0x010a
        /*0d16*/ 	.byte	0x3f
	.zero		1


	//   ....[200]....
        /*0d18*/ 	.word	0x00009130
        /*0d1c*/ 	.word	0x00000007
        /*0d20*/ 	.word	0x00000000
        /*0d24*/ 	.short	0x010a
        /*0d26*/ 	.byte	0x3f
	.zero		1


	//   ....[201]....
        /*0d28*/ 	.word	0x00009180
        /*0d2c*/ 	.word	0x00000006
        /*0d30*/ 	.word	0x00000000
        /*0d34*/ 	.short	0x010a
        /*0d36*/ 	.byte	0x3f
	.zero		1


	//   ....[202]....
        /*0d38*/ 	.word	0x000091d0
        /*0d3c*/ 	.word	0x00000007
        /*0d40*/ 	.word	0x00000000
        /*0d44*/ 	.short	0x010a
        /*0d46*/ 	.byte	0x3f
	.zero		1


	//   ....[203]....
        /*0d48*/ 	.word	0x00009220
        /*0d4c*/ 	.word	0x00000006
        /*0d50*/ 	.word	0x00000000
        /*0d54*/ 	.short	0x010a
        /*0d56*/ 	.byte	0x3f
	.zero		1


	//   ....[204]....
        /*0d58*/ 	.word	0x00009270
        /*0d5c*/ 	.word	0x00000007
        /*0d60*/ 	.word	0x00000000
        /*0d64*/ 	.short	0x010a
        /*0d66*/ 	.byte	0x3f
	.zero		1


	//   ....[205]....
        /*0d68*/ 	.word	0x000092c0
        /*0d6c*/ 	.word	0x00000006
        /*0d70*/ 	.word	0x00000000
        /*0d74*/ 	.short	0x010a
        /*0d76*/ 	.byte	0x3f
	.zero		1


	//   ....[206]....
        /*0d78*/ 	.word	0x00009310
        /*0d7c*/ 	.word	0x00000007
        /*0d80*/ 	.word	0x00000000
        /*0d84*/ 	.short	0x010a
        /*0d86*/ 	.byte	0x3f
	.zero		1


	//   ....[207]....
        /*0d88*/ 	.word	0x00009360
        /*0d8c*/ 	.word	0x00000006
        /*0d90*/ 	.word	0x00000000
        /*0d94*/ 	.short	0x010a
        /*0d96*/ 	.byte	0x3f
	.zero		1


	//   ....[208]....
        /*0d98*/ 	.word	0x000093b0
        /*0d9c*/ 	.word	0x00000007
        /*0da0*/ 	.word	0x00000000
        /*0da4*/ 	.short	0x010a
        /*0da6*/ 	.byte	0x3f
	.zero		1


	//   ....[209]....
        /*0da8*/ 	.word	0x00009400
        /*0dac*/ 	.word	0x00000006
        /*0db0*/ 	.word	0x00000000
        /*0db4*/ 	.short	0x010a
        /*0db6*/ 	.byte	0x3f
	.zero		1


	//   ....[210]....
        /*0db8*/ 	.word	0x00009450
        /*0dbc*/ 	.word	0x00000007
        /*0dc0*/ 	.word	0x00000000
        /*0dc4*/ 	.short	0x010a
        /*0dc6*/ 	.byte	0x3f
	.zero		1


	//   ....[211]....
        /*0dc8*/ 	.word	0x000094a0
        /*0dcc*/ 	.word	0x00000006
        /*0dd0*/ 	.word	0x00000000
        /*0dd4*/ 	.short	0x010a
        /*0dd6*/ 	.byte	0x3f
	.zero		1


	//   ....[212]....
        /*0dd8*/ 	.word	0x000094f0
        /*0ddc*/ 	.word	0x00000007
        /*0de0*/ 	.word	0x00000000
        /*0de4*/ 	.short	0x010a
        /*0de6*/ 	.byte	0x3f
	.zero		1


	//   ....[213]....
        /*0de8*/ 	.word	0x00009540
        /*0dec*/ 	.word	0x00000006
        /*0df0*/ 	.word	0x00000000
        /*0df4*/ 	.short	0x010a
        /*0df6*/ 	.byte	0x3f
	.zero		1


	//   ....[214]....
        /*0df8*/ 	.word	0x00009590
        /*0dfc*/ 	.word	0x00000007
        /*0e00*/ 	.word	0x00000000
        /*0e04*/ 	.short	0x010a
        /*0e06*/ 	.byte	0x3f
	.zero		1


	//   ....[215]....
        /*0e08*/ 	.word	0x000095e0
        /*0e0c*/ 	.word	0x00000006
        /*0e10*/ 	.word	0x00000000
        /*0e14*/ 	.short	0x010a
        /*0e16*/ 	.byte	0x3f
	.zero		1


	//   ....[216]....
        /*0e18*/ 	.word	0x00009630
        /*0e1c*/ 	.word	0x00000007
        /*0e20*/ 	.word	0x00000000
        /*0e24*/ 	.short	0x010a
        /*0e26*/ 	.byte	0x3f
	.zero		1


	//   ....[217]....
        /*0e28*/ 	.word	0x00009680
        /*0e2c*/ 	.word	0x00000006
        /*0e30*/ 	.word	0x00000000
        /*0e34*/ 	.short	0x010a
        /*0e36*/ 	.byte	0x3f
	.zero		1


	//   ....[218]....
        /*0e38*/ 	.word	0x000096d0
        /*0e3c*/ 	.word	0x00000007
        /*0e40*/ 	.word	0x00000000
        /*0e44*/ 	.short	0x010a
        /*0e46*/ 	.byte	0x3f
	.zero		1


	//   ....[219]....
        /*0e48*/ 	.word	0x00009720
        /*0e4c*/ 	.word	0x00000006
        /*0e50*/ 	.word	0x00000000
        /*0e54*/ 	.short	0x010a
        /*0e56*/ 	.byte	0x3f
	.zero		1


	//   ....[220]....
        /*0e58*/ 	.word	0x00009770
        /*0e5c*/ 	.word	0x00000007
        /*0e60*/ 	.word	0x00000000
        /*0e64*/ 	.short	0x010a
        /*0e66*/ 	.byte	0x3f
	.zero		1


	//   ....[221]....
        /*0e68*/ 	.word	0x000097c0
        /*0e6c*/ 	.word	0x00000006
        /*0e70*/ 	.word	0x00000000
        /*0e74*/ 	.short	0x010a
        /*0e76*/ 	.byte	0x3f
	.zero		1


	//   ....[222]....
        /*0e78*/ 	.word	0x00009810
        /*0e7c*/ 	.word	0x00000007
        /*0e80*/ 	.word	0x00000000
        /*0e84*/ 	.short	0x010a
        /*0e86*/ 	.byte	0x3f
	.zero		1


	//   ....[223]....
        /*0e88*/ 	.word	0x00009860
        /*0e8c*/ 	.word	0x00000006
        /*0e90*/ 	.word	0x00000000
        /*0e94*/ 	.short	0x010a
        /*0e96*/ 	.byte	0x3f
	.zero		1


	//   ....[224]....
        /*0e98*/ 	.word	0x000098b0
        /*0e9c*/ 	.word	0x00000007
        /*0ea0*/ 	.word	0x00000000
        /*0ea4*/ 	.short	0x010a
        /*0ea6*/ 	.byte	0x3f
	.zero		1


	//   ....[225]....
        /*0ea8*/ 	.word	0x00009900
        /*0eac*/ 	.word	0x00000006
        /*0eb0*/ 	.word	0x00000000
        /*0eb4*/ 	.short	0x010a
        /*0eb6*/ 	.byte	0x3f
	.zero		1


	//   ....[226]....
        /*0eb8*/ 	.word	0x00009950
        /*0ebc*/ 	.word	0x00000007
        /*0ec0*/ 	.word	0x00000000
        /*0ec4*/ 	.short	0x010a
        /*0ec6*/ 	.byte	0x3f
	.zero		1


	//   ....[227]....
        /*0ec8*/ 	.word	0x000099a0
        /*0ecc*/ 	.word	0x00000006
        /*0ed0*/ 	.word	0x00000000
        /*0ed4*/ 	.short	0x010a
        /*0ed6*/ 	.byte	0x3f
	.zero		1


	//   ....[228]....
        /*0ed8*/ 	.word	0x000099f0
        /*0edc*/ 	.word	0x00000007
        /*0ee0*/ 	.word	0x00000000
        /*0ee4*/ 	.short	0x010a
        /*0ee6*/ 	.byte	0x3f
	.zero		1


	//   ....[229]....
        /*0ee8*/ 	.word	0x00009a40
        /*0eec*/ 	.word	0x00000006
        /*0ef0*/ 	.word	0x00000000
        /*0ef4*/ 	.short	0x010a
        /*0ef6*/ 	.byte	0x3f
	.zero		1


	//   ....[230]....
        /*0ef8*/ 	.word	0x00009a90
        /*0efc*/ 	.word	0x00000007
        /*0f00*/ 	.word	0x00000000
        /*0f04*/ 	.short	0x010a
        /*0f06*/ 	.byte	0x3f
	.zero		1


	//   ....[231]....
        /*0f08*/ 	.word	0x00009ae0
        /*0f0c*/ 	.word	0x00000006
        /*0f10*/ 	.word	0x00000000
        /*0f14*/ 	.short	0x010a
        /*0f16*/ 	.byte	0x3f
	.zero		1


	//   ....[232]....
        /*0f18*/ 	.word	0x00009b30
        /*0f1c*/ 	.word	0x00000007
        /*0f20*/ 	.word	0x00000000
        /*0f24*/ 	.short	0x010a
        /*0f26*/ 	.byte	0x3f
	.zero		1


	//   ....[233]....
        /*0f28*/ 	.word	0x00009b80
        /*0f2c*/ 	.word	0x00000006
        /*0f30*/ 	.word	0x00000000
        /*0f34*/ 	.short	0x010a
        /*0f36*/ 	.byte	0x3f
	.zero		1


	//   ....[234]....
        /*0f38*/ 	.word	0x00009bd0
        /*0f3c*/ 	.word	0x00000007
        /*0f40*/ 	.word	0x00000000
        /*0f44*/ 	.short	0x010a
        /*0f46*/ 	.byte	0x3f
	.zero		1


	//   ....[235]....
        /*0f48*/ 	.word	0x00009c20
        /*0f4c*/ 	.word	0x00000006
        /*0f50*/ 	.word	0x00000000
        /*0f54*/ 	.short	0x010a
        /*0f56*/ 	.byte	0x3f
	.zero		1


	//   ....[236]....
        /*0f58*/ 	.word	0x00009c70
        /*0f5c*/ 	.word	0x00000007
        /*0f60*/ 	.word	0x00000000
        /*0f64*/ 	.short	0x010a
        /*0f66*/ 	.byte	0x3f
	.zero		1


	//   ....[237]....
        /*0f68*/ 	.word	0x00009cc0
        /*0f6c*/ 	.word	0x00000006
        /*0f70*/ 	.word	0x00000000
        /*0f74*/ 	.short	0x010a
        /*0f76*/ 	.byte	0x3f
	.zero		1


	//   ....[238]....
        /*0f78*/ 	.word	0x00009d10
        /*0f7c*/ 	.word	0x00000007
        /*0f80*/ 	.word	0x00000000
        /*0f84*/ 	.short	0x010a
        /*0f86*/ 	.byte	0x3f
	.zero		1


	//   ....[239]....
        /*0f88*/ 	.word	0x00009d60
        /*0f8c*/ 	.word	0x00000006
        /*0f90*/ 	.word	0x00000000
        /*0f94*/ 	.short	0x010a
        /*0f96*/ 	.byte	0x3f
	.zero		1


	//   ....[240]....
        /*0f98*/ 	.word	0x00009db0
        /*0f9c*/ 	.word	0x00000007
        /*0fa0*/ 	.word	0x00000000
        /*0fa4*/ 	.short	0x010a
        /*0fa6*/ 	.byte	0x3f
	.zero		1


	//   ....[241]....
        /*0fa8*/ 	.word	0x00009e00
        /*0fac*/ 	.word	0x00000006
        /*0fb0*/ 	.word	0x00000000
        /*0fb4*/ 	.short	0x010a
        /*0fb6*/ 	.byte	0x3f
	.zero		1


	//   ....[242]....
        /*0fb8*/ 	.word	0x00009e50
        /*0fbc*/ 	.word	0x00000007
        /*0fc0*/ 	.word	0x00000000
        /*0fc4*/ 	.short	0x010a
        /*0fc6*/ 	.byte	0x3f
	.zero		1


	//   ....[243]....
        /*0fc8*/ 	.word	0x00009ea0
        /*0fcc*/ 	.word	0x00000006
        /*0fd0*/ 	.word	0x00000000
        /*0fd4*/ 	.short	0x010a
        /*0fd6*/ 	.byte	0x3f
	.zero		1


	//   ....[244]....
        /*0fd8*/ 	.word	0x00009ef0
        /*0fdc*/ 	.word	0x00000007
        /*0fe0*/ 	.word	0x00000000
        /*0fe4*/ 	.short	0x010a
        /*0fe6*/ 	.byte	0x3f
	.zero		1


	//   ....[245]....
        /*0fe8*/ 	.word	0x00009f40
        /*0fec*/ 	.word	0x00000006
        /*0ff0*/ 	.word	0x00000000
        /*0ff4*/ 	.short	0x010a
        /*0ff6*/ 	.byte	0x3f
	.zero		1


	//----- nvinfo : EIATTR_NUM_MBARRIERS
	.align		4
.L_28:
        /*0ff8*/ 	.byte	0x03, 0x38
        /*0ffa*/ 	.short	0x0076


	//----- nvinfo : EIATTR_EXIT_INSTR_OFFSETS
	.align		4
        /*0ffc*/ 	.byte	0x04, 0x1c
        /*0ffe*/ 	.short	(.L_30 - .L_29)


	//   ....[0]....
.L_29:
        /*1000*/ 	.word	0x00001a50


	//   ....[1]....
        /*1004*/ 	.word	0x00001ab0


	//   ....[2]....
        /*1008*/ 	.word	0x00005d50


	//   ....[3]....
        /*100c*/ 	.word	0x00005d80


	//   ....[4]....
        /*1010*/ 	.word	0x00008b70


	//----- nvinfo : EIATTR_MAX_THREADS
	.align		4
.L_30:
        /*1014*/ 	.byte	0x04, 0x05
        /*1016*/ 	.short	(.L_32 - .L_31)
.L_31:
        /*1018*/ 	.word	0x00000180
        /*101c*/ 	.word	0x00000001
        /*1020*/ 	.word	0x00000001


	//----- nvinfo : EIATTR_CRS_STACK_SIZE
	.align		4
.L_32:
        /*1024*/ 	.byte	0x04, 0x1e
        /*1026*/ 	.short	(.L_34 - .L_33)
.L_33:
        /*1028*/ 	.word	0x00000000


	//----- nvinfo : EIATTR_CBANK_PARAM_SIZE
	.align		4
.L_34:
        /*102c*/ 	.byte	0x03, 0x19
        /*102e*/ 	.short	0x0470


	//----- nvinfo : EIATTR_PARAM_CBANK
	.align		4
        /*1030*/ 	.byte	0x04, 0x0a
        /*1032*/ 	.short	(.L_36 - .L_35)
	.align		4
.L_35:
        /*1034*/ 	.word	index@(.nv.constant0._ZN7cutlass13device_kernelINS_4gemm6kernel13GemmUniversalIN4cute5tupleIJiiiiEEENS1_10collective13CollectiveMmaINS1_37MainloopSm90TmaGmmaWarpSpecializedFP8ILi56ENS5_IJNS4_1CILi2EEESB_NSA_ILi1EEEEEENS1_32KernelTmaWarpSpecializedPingpongEEENS5_IJNSA_ILi64EEESG_NSA_ILi32EEEEEENS_12float_e5m2_tENS5_IJlSC_lEEESJ_SK_NS4_8TiledMMAINS4_8MMA_AtomIJNS4_4SM904GMMA30MMA_64x64x32_F32E5M2E5M2_SS_TNILNSO_7ScaleInE1ELSQ_1EEEEEENS4_6LayoutINS5_IJSC_SC_SC_EEENS5_IJNSA_ILi0EEESV_SV_EEEEENS5_IJNS4_10UnderscoreESY_SY_EEEEENS4_23SM90_TMA_LOAD_MULTICASTENS4_14ComposedLayoutINS4_7SwizzleILi1ELi4ELi3EEENS4_18smem_ptr_flag_bitsILi8EEENST_INS5_IJNSA_ILi8EEESH_EEENS5_IJSH_SC_EEEEEEEvNS4_8identityES11_S1B_vS1C_EENS_8epilogue10collective6detail29Sm90TmaWarpSpecializedAdapterINS1F_15DefaultEpilogueISJ_SK_SK_NS1E_6thread17LinearCombinationISJ_Li1EffLNS1J_9ScaleType4KindE0ELNS_15FloatRoundStyleE2ESJ_EENS1_15EpilogueDefaultEEEEEvvEEEEvNT_6ParamsE)
        /*1038*/ 	.short	0x0210
        /*103a*/ 	.short	0x0470


	//----- nvinfo : EIATTR_SW_WAR
	.align		4
.L_36:
        /*103c*/ 	.byte	0x04, 0x36
        /*103e*/ 	.short	(.L_38 - .L_37)
.L_37:
        /*1040*/ 	.word	0x00000008
.L_38:


//--------------------- .nv.callgraph             --------------------------
	.section	.nv.callgraph,"",@"SHT_CUDA_CALLGRAPH"
	.align	4
	.sectionentsize	8
	.align		4
        /*0000*/ 	.word	0x00000000
	.align		4
        /*0004*/ 	.word	0xffffffff
	.align		4
        /*0008*/ 	.word	0x00000000
	.align		4
        /*000c*/ 	.word	0xfffffffe
	.align		4
        /*0010*/ 	.word	0x00000000
	.align		4
        /*0014*/ 	.word	0xfffffffd
	.align		4
        /*0018*/ 	.word	0x00000000
	.align		4
        /*001c*/ 	.word	0xfffffffc


//--------------------- .nv.constant4             --------------------------
	.section	.nv.constant4,"a",@progbits
	.align	8
	.align		8
.nv.constant4:
        /*0000*/ 	.dword	_ZN39_INTERNAL_fa0d3b62_4_k_cu_df78baba_49494cuda3std3__45__cpo5beginE
	.align		8
        /*0008*/ 	.dword	_ZN39_INTERNAL_fa0d3b62_4_k_cu_df78baba_49494cuda3std3__45__cpo3endE
	.align		8
        /*0010*/ 	.dword	_ZN39_INTERNAL_fa0d3b62_4_k_cu_df78baba_49494cuda3std3__45__cpo6cbeginE
	.align		8
        /*0018*/ 	.dword	_ZN39_INTERNAL_fa0d3b62_4_k_cu_df78baba_49494cuda3std3__45__cpo4cendE
	.align		8
        /*0020*/ 	.dword	_ZN39_INTERNAL_fa0d3b62_4_k_cu_df78baba_49494cuda3std3__441_GLOBAL__N__fa0d3b62_4_k_cu_df78baba_49496ignoreE
	.align		8
        /*0028*/ 	.dword	_ZN39_INTERNAL_fa0d3b62_4_k_cu_df78baba_49494cuda3std3__419piecewise_constructE
	.align		8
        /*0030*/ 	.dword	_ZN39_INTERNAL_fa0d3b62_4_k_cu_df78baba_49494cuda3std3__48in_placeE
	.align		8
        /*0038*/ 	.dword	_ZN39_INTERNAL_fa0d3b62_4_k_cu_df78baba_49494cuda3std6ranges3__45__cpo4swapE
	.align		8
        /*0040*/ 	.dword	_ZN39_INTERNAL_fa0d3b62_4_k_cu_df78baba_49494cuda3std6ranges3__45__cpo9iter_moveE
	.align		8
        /*0048*/ 	.dword	_ZN39_INTERNAL_fa0d3b62_4_k_cu_df78baba_49494cute7productE
	.align		8
        /*0050*/ 	.dword	_ZN39_INTERNAL_fa0d3b62_4_k_cu_df78baba_49494cute1_E


//--------------------- .text._ZN7cutlass13device_kernelINS_4gemm6kernel13GemmUniversalIN4cute5tupleIJiiiiEEENS1_10collective13CollectiveMmaINS1_37MainloopSm90TmaGmmaWarpSpecializedFP8ILi56ENS5_IJNS4_1CILi2EEESB_NSA_ILi1EEEEEENS1_32KernelTmaWarpSpecializedPingpongEEENS5_IJNSA_ILi64EEESG_NSA_ILi32EEEEEENS_12float_e5m2_tENS5_IJlSC_lEEESJ_SK_NS4_8TiledMMAINS4_8MMA_AtomIJNS4_4SM904GMMA30MMA_64x64x32_F32E5M2E5M2_SS_TNILNSO_7ScaleInE1ELSQ_1EEEEEENS4_6LayoutINS5_IJSC_SC_SC_EEENS5_IJNSA_ILi0EEESV_SV_EEEEENS5_IJNS4_10UnderscoreESY_SY_EEEEENS4_23SM90_TMA_LOAD_MULTICASTENS4_14ComposedLayoutINS4_7SwizzleILi1ELi4ELi3EEENS4_18smem_ptr_flag_bitsILi8EEENST_INS5_IJNSA_ILi8EEESH_EEENS5_IJSH_SC_EEEEEEEvNS4_8identityES11_S1B_vS1C_EENS_8epilogue10collective6detail29Sm90TmaWarpSpecializedAdapterINS1F_15DefaultEpilogueISJ_SK_SK_NS1E_6thread17LinearCombinationISJ_Li1EffLNS1J_9ScaleType4KindE0ELNS_15FloatRoundStyleE2ESJ_EENS1_15EpilogueDefaultEEEEEvvEEEEvNT_6ParamsE --------------------------
	.section	.text._ZN7cutlass13device_kernelINS_4gemm6kernel13GemmUniversalIN4cute5tupleIJiiiiEEENS1_10collective13CollectiveMmaINS1_37MainloopSm90TmaGmmaWarpSpecializedFP8ILi56ENS5_IJNS4_1CILi2EEESB_NSA_ILi1EEEEEENS1_32KernelTmaWarpSpecializedPingpongEEENS5_IJNSA_ILi64EEESG_NSA_ILi32EEEEEENS_12float_e5m2_tENS5_IJlSC_lEEESJ_SK_NS4_8TiledMMAINS4_8MMA_AtomIJNS4_4SM904GMMA30MMA_64x64x32_F32E5M2E5M2_SS_TNILNSO_7ScaleInE1ELSQ_1EEEEEENS4_6LayoutINS5_IJSC_SC_SC_EEENS5_IJNSA_ILi0EEESV_SV_EEEEENS5_IJNS4_10UnderscoreESY_SY_EEEEENS4_23SM90_TMA_LOAD_MULTICASTENS4_14ComposedLayoutINS4_7SwizzleILi1ELi4ELi3EEENS4_18smem_ptr_flag_bitsILi8EEENST_INS5_IJNSA_ILi8EEESH_EEENS5_IJSH_SC_EEEEEEEvNS4_8identityES11_S1B_vS1C_EENS_8epilogue10collective6detail29Sm90TmaWarpSpecializedAdapterINS1F_15DefaultEpilogueISJ_SK_SK_NS1E_6thread17LinearCombinationISJ_Li1EffLNS1J_9ScaleType4KindE0ELNS_15FloatRoundStyleE2ESJ_EENS1_15EpilogueDefaultEEEEEvvEEEEvNT_6ParamsE,"ax",@progbits
	.align	128
.text._ZN7cutlass13device_kernelINS_4gemm6kernel13GemmUniversalIN4cute5tupleIJiiiiEEENS1_10collective13CollectiveMmaINS1_37MainloopSm90TmaGmmaWarpSpecializedFP8ILi56ENS5_IJNS4_1CILi2EEESB_NSA_ILi1EEEEEENS1_32KernelTmaWarpSpecializedPingpongEEENS5_IJNSA_ILi64EEESG_NSA_ILi32EEEEEENS_12float_e5m2_tENS5_IJlSC_lEEESJ_SK_NS4_8TiledMMAINS4_8MMA_AtomIJNS4_4SM904GMMA30MMA_64x64x32_F32E5M2E5M2_SS_TNILNSO_7ScaleInE1ELSQ_1EEEEEENS4_6LayoutINS5_IJSC_SC_SC_EEENS5_IJNSA_ILi0EEESV_SV_EEEEENS5_IJNS4_10UnderscoreESY_SY_EEEEENS4_23SM90_TMA_LOAD_MULTICASTENS4_14ComposedLayoutINS4_7SwizzleILi1ELi4ELi3EEENS4_18smem_ptr_flag_bitsILi8EEENST_INS5_IJNSA_ILi8EEESH_EEENS5_IJSH_SC_EEEEEEEvNS4_8identityES11_S1B_vS1C_EENS_8epilogue10collective6detail29Sm90TmaWarpSpecializedAdapterINS1F_15DefaultEpilogueISJ_SK_SK_NS1E_6thread17LinearCombinationISJ_Li1EffLNS1J_9ScaleType4KindE0ELNS_15FloatRoundStyleE2ESJ_EENS1_15EpilogueDefaultEEEEEvvEEEEvNT_6ParamsE:
        .type           _ZN7cutlass13device_kernelINS_4gemm6kernel13GemmUniversalIN4cute5tupleIJiiiiEEENS1_10collective13CollectiveMmaINS1_37MainloopSm90TmaGmmaWarpSpecializedFP8ILi56ENS5_IJNS4_1CILi2EEESB_NSA_ILi1EEEEEENS1_32KernelTmaWarpSpecializedPingpongEEENS5_IJNSA_ILi64EEESG_NSA_ILi32EEEEEENS_12float_e5m2_tENS5_IJlSC_lEEESJ_SK_NS4_8TiledMMAINS4_8MMA_AtomIJNS4_4SM904GMMA30MMA_64x64x32_F32E5M2E5M2_SS_TNILNSO_7ScaleInE1ELSQ_1EEEEEENS4_6LayoutINS5_IJSC_SC_SC_EEENS5_IJNSA_ILi0EEESV_SV_EEEEENS5_IJNS4_10UnderscoreESY_SY_EEEEENS4_23SM90_TMA_LOAD_MULTICASTENS4_14ComposedLayoutINS4_7SwizzleILi1ELi4ELi3EEENS4_18smem_ptr_flag_bitsILi8EEENST_INS5_IJNSA_ILi8EEESH_EEENS5_IJSH_SC_EEEEEEEvNS4_8identityES11_S1B_vS1C_EENS_8epilogue10collective6detail29Sm90TmaWarpSpecializedAdapterINS1F_15DefaultEpilogueISJ_SK_SK_NS1E_6thread17LinearCombinationISJ_Li1EffLNS1J_9ScaleType4KindE0ELNS_15FloatRoundStyleE2ESJ_EENS1_15EpilogueDefaultEEEEEvvEEEEvNT_6ParamsE,@function
        .size           _ZN7cutlass13device_kernelINS_4gemm6kernel13GemmUniversalIN4cute5tupleIJiiiiEEENS1_10collective13CollectiveMmaINS1_37MainloopSm90TmaGmmaWarpSpecializedFP8ILi56ENS5_IJNS4_1CILi2EEESB_NSA_ILi1EEEEEENS1_32KernelTmaWarpSpecializedPingpongEEENS5_IJNSA_ILi64EEESG_NSA_ILi32EEEEEENS_12float_e5m2_tENS5_IJlSC_lEEESJ_SK_NS4_8TiledMMAINS4_8MMA_AtomIJNS4_4SM904GMMA30MMA_64x64x32_F32E5M2E5M2_SS_TNILNSO_7ScaleInE1ELSQ_1EEEEEENS4_6LayoutINS5_IJSC_SC_SC_EEENS5_IJNSA_ILi0EEESV_SV_EEEEENS5_IJNS4_10UnderscoreESY_SY_EEEEENS4_23SM90_TMA_LOAD_MULTICASTENS4_14ComposedLayoutINS4_7SwizzleILi1ELi4ELi3EEENS4_18smem_ptr_flag_bitsILi8EEENST_INS5_IJNSA_ILi8EEESH_EEENS5_IJSH_SC_EEEEEEEvNS4_8identityES11_S1B_vS1C_EENS_8epilogue10collective6detail29Sm90TmaWarpSpecializedAdapterINS1F_15DefaultEpilogueISJ_SK_SK_NS1E_6thread17LinearCombinationISJ_Li1EffLNS1J_9ScaleType4KindE0ELNS_15FloatRoundStyleE2ESJ_EENS1_15EpilogueDefaultEEEEEvvEEEEvNT_6ParamsE,(.L_x_249 - _ZN7cutlass13device_kernelINS_4gemm6kernel13GemmUniversalIN4cute5tupleIJiiiiEEENS1_10collective13CollectiveMmaINS1_37MainloopSm90TmaGmmaWarpSpecializedFP8ILi56ENS5_IJNS4_1CILi2EEESB_NSA_ILi1EEEEEENS1_32KernelTmaWarpSpecializedPingpongEEENS5_IJNSA_ILi64EEESG_NSA_ILi32EEEEEENS_12float_e5m2_tENS5_IJlSC_lEEESJ_SK_NS4_8TiledMMAINS4_8MMA_AtomIJNS4_4SM904GMMA30MMA_64x64x32_F32E5M2E5M2_SS_TNILNSO_7ScaleInE1ELSQ_1EEEEEENS4_6LayoutINS5_IJSC_SC_SC_EEENS5_IJNSA_ILi0EEESV_SV_EEEEENS5_IJNS4_10UnderscoreESY_SY_EEEEENS4_23SM90_TMA_LOAD_MULTICASTENS4_14ComposedLayoutINS4_7SwizzleILi1ELi4ELi3EEENS4_18smem_ptr_flag_bitsILi8EEENST_INS5_IJNSA_ILi8EEESH_EEENS5_IJSH_SC_EEEEEEEvNS4_8identityES11_S1B_vS1C_EENS_8epilogue10collective6detail29Sm90TmaWarpSpecializedAdapterINS1F_15DefaultEpilogueISJ_SK_SK_NS1E_6thread17LinearCombinationISJ_Li1EffLNS1J_9ScaleType4KindE0ELNS_15FloatRoundStyleE2ESJ_EENS1_15EpilogueDefaultEEEEEvvEEEEvNT_6ParamsE)
        .other          _ZN7cutlass13device_kernelINS_4gemm6kernel13GemmUniversalIN4cute5tupleIJiiiiEEENS1_10collective13CollectiveMmaINS1_37MainloopSm90TmaGmmaWarpSpecializedFP8ILi56ENS5_IJNS4_1CILi2EEESB_NSA_ILi1EEEEEENS1_32KernelTmaWarpSpecializedPingpongEEENS5_IJNSA_ILi64EEESG_NSA_ILi32EEEEEENS_12float_e5m2_tENS5_IJlSC_lEEESJ_SK_NS4_8TiledMMAINS4_8MMA_AtomIJNS4_4SM904GMMA30MMA_64x64x32_F32E5M2E5M2_SS_TNILNSO_7ScaleInE1ELSQ_1EEEEEENS4_6LayoutINS5_IJSC_SC_SC_EEENS5_IJNSA_ILi0EEESV_SV_EEEEENS5_IJNS4_10UnderscoreESY_SY_EEEEENS4_23SM90_TMA_LOAD_MULTICASTENS4_14ComposedLayoutINS4_7SwizzleILi1ELi4ELi3EEENS4_18smem_ptr_flag_bitsILi8EEENST_INS5_IJNSA_ILi8EEESH_EEENS5_IJSH_SC_EEEEEEEvNS4_8identityES11_S1B_vS1C_EENS_8epilogue10collective6detail29Sm90TmaWarpSpecializedAdapterINS1F_15DefaultEpilogueISJ_SK_SK_NS1E_6thread17LinearCombinationISJ_Li1EffLNS1J_9ScaleType4KindE0ELNS_15FloatRoundStyleE2ESJ_EENS1_15EpilogueDefaultEEEEEvvEEEEvNT_6ParamsE,@"STO_CUDA_ENTRY STV_DEFAULT"
_ZN7cutlass13device_kernelINS_4gemm6kernel13GemmUniversalIN4cute5tupleIJiiiiEEENS1_10collective13CollectiveMmaINS1_37MainloopSm90TmaGmmaWarpSpecializedFP8ILi56ENS5_IJNS4_1CILi2EEESB_NSA_ILi1EEEEEENS1_32KernelTmaWarpSpecializedPingpongEEENS5_IJNSA_ILi64EEESG_NSA_ILi32EEEEEENS_12float_e5m2_tENS5_IJlSC_lEEESJ_SK_NS4_8TiledMMAINS4_8MMA_AtomIJNS4_4SM904GMMA30MMA_64x64x32_F32E5M2E5M2_SS_TNILNSO_7ScaleInE1ELSQ_1EEEEEENS4_6LayoutINS5_IJSC_SC_SC_EEENS5_IJNSA_ILi0EEESV_SV_EEEEENS5_IJNS4_10UnderscoreESY_SY_EEEEENS4_23SM90_TMA_LOAD_MULTICASTENS4_14ComposedLayoutINS4_7SwizzleILi1ELi4ELi3EEENS4_18smem_ptr_flag_bitsILi8EEENST_INS5_IJNSA_ILi8EEESH_EEENS5_IJSH_SC_EEEEEEEvNS4_8identityES11_S1B_vS1C_EENS_8epilogue10collective6detail29Sm90TmaWarpSpecializedAdapterINS1F_15DefaultEpilogueISJ_SK_SK_NS1E_6thread17LinearCombinationISJ_Li1EffLNS1J_9ScaleType4KindE0ELNS_15FloatRoundStyleE2ESJ_EENS1_15EpilogueDefaultEEEEEvvEEEEvNT_6ParamsE:
[----:B------:R-:W-:Y:S01]  /*0000*/  LDC R1, c[0x0][0x28] ;  /* 0x00000a00ff017b82 */ /* 0x000fe20000000800 */
[----:B------:R-:W0:Y:S01]  /*0010*/  S2R R11, SR_TID.X ;  /* 0x00000000000b7919 */ /* 0x000e220000002100 */
[----:B------:R-:W-:Y:S01]  /*0020*/  ELECT P0, URZ, PT ;  /* 0x00000000003f782f */ /* 0x000fe20003800000 */
[----:B------:R-:W-:Y:S01]  /*0030*/  BSSY B0, `(.L_x_0) ;  /* 0x000000f000007945 */ /* 0x000fe20003800000 */
[--C-:B0-----:R-:W-:Y:S02]  /*0040*/  SHF.R.U32.HI R0, RZ, 0x5, R11.reuse ;  /* 0x00000005ff007819 */ /* 0x101fe4000001160b */
[----:B------:R-:W-:-:S03]  /*0050*/  SHF.R.U32.HI R5, RZ, 0x7, R11 ;  /* 0x00000007ff057819 */ /* 0x000fc6000001160b */
[----:B------:R-:W0:Y:S04]  /*0060*/  SHFL.IDX PT, R2, R0, RZ, 0x1f ;  /* 0x00001fff00027589 */ /* 0x000e2800000e0000 */
[----:B------:R1:W2:Y:S01]  /*0070*/  SHFL.IDX PT, R6, R5, RZ, 0x1f ;  /* 0x00001fff05067589 */ /* 0x0002a200000e0000 */
[----:B0-----:R-:W-:-:S13]  /*0080*/  ISETP.NE.OR P0, PT, R2, RZ, !P0 ;  /* 0x000000ff0200720c */ /* 0x001fda0004705670 */
[----:B-12---:R-:W-:Y:S05]  /*0090*/  @P0 BRA `(.L_x_1) ;  /* 0x0000000000200947 */ /* 0x006fea0003800000 */
[----:B------:R-:W-:Y:S02]  /*00a0*/  ULDC.64 UR4, c[0x0][0x198] ;  /* 0x0000660000047ab9 */ /* 0x000fe40000000a00 */
[----:B------:R-:W-:Y:S02]  /*00b0*/  UIADD3 UR6, UP0, UR4, 0xf0, URZ ;  /* 0x000000f004067890 */ /* 0x000fe4000ff1e03f */
[----:B------:R-:W-:Y:S02]  /*00c0*/  UIADD3 UR4, UP1, UR4, 0x1f0, URZ ;  /* 0x000001f004047890 */ /* 0x000fe4000ff3e03f */
[----:B------:R-:W-:Y:S02]  /*00d0*/  UIADD3.X UR7, URZ, UR5, URZ, UP0, !UPT ;  /* 0x000000053f077290 */ /* 0x000fe400087fe43f */
[----:B------:R-:W-:-:S07]  /*00e0*/  UIADD3.X UR5, URZ, UR5, URZ, UP1, !UPT ;  /* 0x000000053f057290 */ /* 0x000fce0008ffe43f */
[----:B------:R0:W-:Y:S02]  /*00f0*/  UTMACCTL.PF [UR6] ;  /* 0x00000000060079b9 */ /* 0x0001e40008040000 */
[----:B------:R0:W-:Y:S02]  /*0100*/  UTMACCTL.PF [UR4] ;  /* 0x00000000040079b9 */ /* 0x0001e40008040000 */
[----:B0-----:R-:W-:Y:S01]  /*0110*/  NOP ;  /* 0x0000000000007918 */ /* 0x001fe20000000000 */
.L_x_1:
[----:B------:R-:W-:Y:S05]  /*0120*/  BSYNC B0 ;  /* 0x0000000000007941 */ /* 0x000fea0003800000 */
.L_x_0:
[----:B------:R-:W0:Y:S02]  /*0130*/  SHFL.IDX PT, R7, R0, RZ, 0x1f ;  /* 0x00001fff00077589 */ /* 0x000e2400000e0000 */
[----:B0-----:R-:W-:-:S13]  /*0140*/  ISETP.NE.AND P0, PT, R7, RZ, PT ;  /* 0x000000ff0700720c */ /* 0x001fda0003f05270 */
[----:B------:R-:W-:Y:S05]  /*0150*/  @P0 BRA `(.L_x_2) ;  /* 0x0000000800040947 */ /* 0x000fea0003800000 */
[----:B------:R-:W-:Y:S01]  /*0160*/  ELECT P0, URZ, PT ;  /* 0x00000000003f782f */ /* 0x000fe20003800000 */
[----:B------:R-:W-:-:S12]  /*0170*/  BSSY B0, `(.L_x_2) ;  /* 0x000007f000007945 */ /* 0x000fd80003800000 */
[----:B------:R-:W-:Y:S05]  /*0180*/  @!P0 BRA `(.L_x_3) ;  /* 0x0000000400f48947 */ /* 0x000fea0003800000 */
[----:B------:R-:W0:Y:S01]  /*0190*/  S2UR UR8, SR_CgaCtaId ;  /* 0x00000000000879c3 */ /* 0x000e220000008800 */
[----:B------:R-:W-:Y:S01]  /*01a0*/  UMOV UR4, 0x400 ;  /* 0x0000040000047882 */ /* 0x000fe20000000000 */
[----:B------:R-:W-:Y:S01]  /*01b0*/  UMOV UR5, 0x1 ;  /* 0x0000000100057882 */ /* 0x000fe20000000000 */
[----:B------:R-:W-:Y:S02]  /*01c0*/  UMOV UR6, 0x3 ;  /* 0x0000000300067882 */ /* 0x000fe40000000000 */
[----:B------:R-:W-:-:S04]  /*01d0*/  UIADD3 UR6, -UR6, 0x100000, URZ ;  /* 0x0010000006067890 */ /* 0x000fc8000fffe13f */
[----:B------:R-:W-:Y:S02]  /*01e0*/  USHF.L.U32 UR7, UR6, 0xb, URZ ;  /* 0x0000000b06077899 */ /* 0x000fe4000800063f */
[----:B------:R-:W-:Y:S02]  /*01f0*/  USHF.L.U32 UR6, UR6, 0x1, URZ ;  /* 0x0000000106067899 */ /* 0x000fe4000800063f */
[----:B0-----:R-:W-:Y:S02]  /*0200*/  ULEA UR8, UR8, UR4, 0x18 ;  /* 0x0000000408087291 */ /* 0x001fe4000f8ec03f */
[----:B------:R-:W-:-:S04]  /*0210*/  UIADD3 UR4, -UR5, 0x100000, URZ ;  /* 0x0010000005047890 */ /* 0x000fc8000fffe13f */
[----:B------:R-:W-:Y:S02]  /*0220*/  USHF.L.U32 UR5, UR4, 0xb, URZ ;  /* 0x0000000b04057899 */ /* 0x000fe4000800063f */
[----:B------:R-:W-:Y:S01]  /*0230*/  USHF.L.U32 UR4, UR4, 0x1, URZ ;  /* 0x0000000104047899 */ /* 0x000fe2000800063f */
[----:B------:R-:W0:Y:S11]  /*0240*/  FENCE.VIEW.ASYNC.S ;  /* 0x00000000000073c6 */ /* 0x000e360000000000 */
[----:B0-----:R0:W1:Y:S01]  /*0250*/  SYNCS.EXCH.64 URZ, [UR8], UR4 ;  /* 0x00000004083f75b2 */ /* 0x0010620008000100 */
[----:B------:R0:W2:Y:S01]  /*0260*/  SYNCS.EXCH.64 URZ, [UR8+0x1c0], UR6 ;  /* 0x0001c006083f75b2 */ /* 0x0000a20008000100 */
[----:B------:R0:W3:Y:S01]  /*0270*/  SYNCS.EXCH.64 URZ, [UR8+0x8], UR4 ;  /* 0x00000804083f75b2 */ /* 0x0000e20008000100 */
[----:B------:R0:W4:Y:S01]  /*0280*/  SYNCS.EXCH.64 URZ, [UR8+0x1c8], UR6 ;  /* 0x0001c806083f75b2 */ /* 0x0001220008000100 */
[----:B------:R0:W0:Y:S01]  /*0290*/  SYNCS.EXCH.64 URZ, [UR8+0x10], UR4 ;  /* 0x00001004083f75b2 */ /* 0x0000220008000100 */
        /* <DEDUP_REMOVED lines=107> */
[----:B-1234-:R-:W-:Y:S01]  /*0950*/  NOP ;  /* 0x0000000000007918 */ /* 0x01efe20000000000 */
.L_x_3:
[----:B0-----:R-:W-:Y:S05]  /*0960*/  BSYNC B0 ;  /* 0x0000000000007941 */ /* 0x001fea0003800000 */
.L_x_2:
[----:B------:R-:W0:Y:S01]  /*0970*/  SHFL.IDX PT, R3, R0, RZ, 0x1f ;  /* 0x00001fff00037589 */ /* 0x000e2200000e0000 */
[----:B------:R-:W-:Y:S01]  /*0980*/  SHF.R.S32.HI R4, RZ, 0x1f, R11 ;  /* 0x0000001fff047819 */ /* 0x000fe2000001140b */
[----:B------:R-:W1:Y:S01]  /*0990*/  S2UR UR12, SR_CTAID.X ;  /* 0x00000000000c79c3 */ /* 0x000e620000002500 */
[----:B------:R-:W-:Y:S01]  /*09a0*/  ELECT P0, URZ, PT ;  /* 0x00000000003f782f */ /* 0x000fe20003800000 */
[----:B------:R2:W3:Y:S01]  /*09b0*/  SHFL.IDX PT, R8, R0, RZ, 0x1f ;  /* 0x00001fff00087589 */ /* 0x0004e200000e0000 */
[----:B------:R-:W-:Y:S02]  /*09c0*/  LEA.HI R4, R4, R11, RZ, 0x7 ;  /* 0x0000000b04047211 */ /* 0x000fe400078f38ff */
[----:B------:R-:W-:Y:S01]  /*09d0*/  ELECT P1, URZ, PT ;  /* 0x00000000003f782f */ /* 0x000fe20003820000 */
[----:B------:R-:W-:Y:S01]  /*09e0*/  NOP ;  /* 0x0000000000007918 */ /* 0x000fe20000000000 */
[----:B------:R-:W4:Y:S01]  /*09f0*/  S2R R16, SR_CTAID.Y ;  /* 0x0000000000107919 */ /* 0x000f220000002600 */
[----:B------:R-:W-:Y:S01]  /*0a00*/  LOP3.LUT R4, R4, 0xffffff80, RZ, 0xc0, !PT ;  /* 0xffffff8004047812 */ /* 0x000fe200078ec0ff */
[----:B------:R-:W-:Y:S01]  /*0a10*/  ULDC UR4, c[0x0][0x150] ;  /* 0x0000540000047ab9 */ /* 0x000fe20000000800 */
[----:B------:R-:W5:Y:S01]  /*0a20*/  LDC R12, c[0x0][0x144] ;  /* 0x00005100ff0c7b82 */ /* 0x000f620000000800 */
[----:B------:R3:W5:Y:S01]  /*0a30*/  SHFL.IDX PT, R14, R5, RZ, 0x1f ;  /* 0x00001fff050e7589 */ /* 0x00076200000e0000 */
[----:B------:R-:W-:Y:S01]  /*0a40*/  UMOV UR11, 0x80 ;  /* 0x00000080000b7882 */ /* 0x000fe20000000000 */
[----:B------:R-:W-:Y:S01]  /*0a50*/  IMAD.IADD R10, R11, 0x1, -R4 ;  /* 0x000000010b0a7824 */ /* 0x000fe200078e0a04 */
[----:B------:R-:W-:Y:S01]  /*0a60*/  NOP ;  /* 0x0000000000007918 */ /* 0x000fe20000000000 */
[C---:B------:R-:W-:Y:S01]  /*0a70*/  VIADD R38, R6.reuse, 0xffffffff ;  /* 0xffffffff06267836 */ /* 0x040fe20000000000 */
[----:B------:R-:W-:-:S02]  /*0a80*/  ISETP.NE.AND P5, PT, R6, RZ, PT ;  /* 0x000000ff0600720c */ /* 0x000fc40003fa5270 */
[----:B------:R-:W-:Y:S01]  /*0a90*/  SHF.R.S32.HI R19, RZ, 0x1f, R10 ;  /* 0x0000001fff137819 */ /* 0x000fe2000001140a */
[----:B------:R-:W5:Y:S01]  /*0aa0*/  LDC R13, c[0x0][0x140] ;  /* 0x00005000ff0d7b82 */ /* 0x000f620000000800 */
[----:B------:R-:W-:Y:S02]  /*0ab0*/  ISETP.GE.U32.AND P6, PT, R38, 0x2, PT ;  /* 0x000000022600780c */ /* 0x000fe40003fc6070 */
[----:B0-----:R-:W-:Y:S02]  /*0ac0*/  ISETP.NE.OR P0, PT, R3, RZ, !P0 ;  /* 0x000000ff0300720c */ /* 0x001fe40004705670 */
[----:B------:R-:W-:Y:S02]  /*0ad0*/  LEA.HI R3, R19, R10, RZ, 0x3 ;  /* 0x0000000a13037211 */ /* 0x000fe400078f18ff */
[----:B-1----:R-:W-:Y:S01]  /*0ae0*/  I2FP.F32.U32 R4, UR12 ;  /* 0x0000000c00047c45 */ /* 0x002fe20008201000 */
[----:B------:R-:W0:Y:S01]  /*0af0*/  LDC R27, c[0x0][0x148] ;  /* 0x00005200ff1b7b82 */ /* 0x000e220000000800 */
[----:B--2---:R-:W-:-:S02]  /*0b00*/  SHF.R.S32.HI R0, RZ, 0x3, R3 ;  /* 0x00000003ff007819 */ /* 0x004fc40000011403 */
[----:B---3--:R-:W-:Y:S01]  /*0b10*/  ISETP.NE.OR P1, PT, R8, RZ, !P1 ;  /* 0x000000ff0800720c */ /* 0x008fe20004f25670 */
[----:B------:R-:W-:Y:S01]  /*0b20*/  FMUL R9, R4, UR4 ;  /* 0x0000000404097c20 */ /* 0x000fe20008400000 */
[----:B------:R-:W-:Y:S01]  /*0b30*/  SHF.R.S32.HI R3, RZ, 0x1f, R3 ;  /* 0x0000001fff037819 */ /* 0x000fe20000011403 */
[----:B------:R-:W-:Y:S01]  /*0b40*/  ULDC UR4, c[0x0][0x154] ;  /* 0x0000550000047ab9 */ /* 0x000fe20000000800 */
[----:B------:R-:W-:Y:S01]  /*0b50*/  SHF.R.S32.HI R8, RZ, 0x1f, R7 ;  /* 0x0000001fff087819 */ /* 0x000fe20000011407 */
[----:B------:R-:W-:Y:S01]  /*0b60*/  VOTEU.ALL UP1, P0 ;  /* 0x00000000003f7886 */ /* 0x000fe20000020000 */
[----:B------:R-:W-:Y:S01]  /*0b70*/  LEA.HI R4, R3, R0, RZ, 0x2 ;  /* 0x0000000003047211 */ /* 0x000fe200078f10ff */
[----:B------:R-:W1:Y:S01]  /*0b80*/  F2I.U32.TRUNC.NTZ R9, R9 ;  /* 0x0000000900097305 */ /* 0x000e62000020f000 */
[----:B------:R-:W-:Y:S01]  /*0b90*/  LEA.HI R8, R8, R7, RZ, 0x2 ;  /* 0x0000000708087211 */ /* 0x000fe200078f10ff */
[----:B------:R-:W-:Y:S01]  /*0ba0*/  VOTEU.ALL UP0, P0 ;  /* 0x00000000003f7886 */ /* 0x000fe20000000000 */
[----:B------:R-:W-:Y:S01]  /*0bb0*/  SHF.R.S32.HI R3, RZ, 0x1f, R2 ;  /* 0x0000001fff037819 */ /* 0x000fe20000011402 */
[----:B------:R-:W2:Y:S01]  /*0bc0*/  @!UP1 S2UR UR7, SR_CgaCtaId ;  /* 0x00000000000799c3 */ /* 0x000ea20000008800 */
[----:B------:R-:W-:Y:S01]  /*0bd0*/  LOP3.LUT R5, R4, 0xfffffffc, RZ, 0xc0, !PT ;  /* 0xfffffffc04057812 */ /* 0x000fe200078ec0ff */
[----:B------:R-:W-:Y:S01]  /*0be0*/  VOTEU.ALL UP2, P1 ;  /* 0x00000000003f7886 */ /* 0x000fe20000840000 */
[----:B------:R-:W-:Y:S01]  /*0bf0*/  LOP3.LUT R8, R8, 0x3ffffffc, RZ, 0xc0, !PT ;  /* 0x3ffffffc08087812 */ /* 0x000fe200078ec0ff */
[----:B------:R-:W-:Y:S01]  /*0c00*/  @!UP1 UMOV UR6, 0x400 ;  /* 0x0000040000069882 */ /* 0x000fe20000000000 */
[----:B------:R-:W-:Y:S01]  /*0c10*/  LEA.HI R3, R3, R2, RZ, 0x2 ;  /* 0x0000000203037211 */ /* 0x000fe200078f10ff */
[----:B------:R-:W-:Y:S01]  /*0c20*/  IMAD.IADD R5, R0, 0x1, -R5 ;  /* 0x0000000100057824 */ /* 0x000fe200078e0a05 */
[----:B------:R-:W-:Y:S01]  /*0c30*/  @!UP2 UMOV UR9, 0x400 ;  /* 0x000004000009a882 */ /* 0x000fe20000000000 */
[----:B------:R-:W-:Y:S01]  /*0c40*/  IMAD.IADD R8, R7, 0x1, -R8 ;  /* 0x0000000107087824 */ /* 0x000fe200078e0a08 */
[----:B------:R-:W-:Y:S01]  /*0c50*/  LOP3.LUT R3, R3, 0xfffffffc, RZ, 0xc0, !PT ;  /* 0xfffffffc03037812 */ /* 0x000fe200078ec0ff */
[----:B------:R-:W3:Y:S01]  /*0c60*/  @!UP2 S2UR UR10, SR_CgaCtaId ;  /* 0x00000000000aa9c3 */ /* 0x000ee20000008800 */
[----:B-1----:R-:W-:Y:S01]  /*0c70*/  IMAD.MOV R9, RZ, RZ, -R9 ;  /* 0x000000ffff097224 */ /* 0x002fe200078e0a09 */
[----:B------:R-:W-:Y:S01]  /*0c80*/  VOTEU.ALL UP3, P1 ;  /* 0x00000000003f7886 */ /* 0x000fe20000860000 */
[----:B------:R-:W-:Y:S01]  /*0c90*/  IMAD R5, R8, 0x4, R5 ;  /* 0x0000000408057824 */ /* 0x000fe200078e0205 */
[----:B------:R-:W-:Y:S01]  /*0ca0*/  VOTEU.ALL UP4, P1 ;  /* 0x00000000003f7886 */ /* 0x000fe20000880000 */
[----:B------:R-:W-:Y:S01]  /*0cb0*/  IMAD.IADD R18, R2, 0x1, -R3 ;  /* 0x0000000102127824 */ /* 0x000fe200078e0a03 */
[----:B----4-:R-:W-:Y:S01]  /*0cc0*/  I2FP.F32.U32 R2, R16 ;  /* 0x0000001000027245 */ /* 0x010fe20000201000 */
[----:B-----5:R-:W-:Y:S01]  /*0cd0*/  IMAD R25, R12, R9, UR12 ;  /* 0x0000000c0c197e24 */ /* 0x020fe2000f8e0209 */
[C---:B------:R-:W-:Y:S01]  /*0ce0*/  LEA.HI R0, R5.reuse, R5, RZ, 0x1 ;  /* 0x0000000505007211 */ /* 0x040fe200078f08ff */
[C---:B------:R-:W-:Y:S01]  /*0cf0*/  IMAD.SHL.U32 R12, R5.reuse, 0x4, RZ ;  /* 0x00000004050c7824 */ /* 0x040fe200078e00ff */
[----:B------:R-:W-:Y:S01]  /*0d00*/  VOTEU.ALL UP5, P1 ;  /* 0x00000000003f7886 */ /* 0x000fe200008a0000 */
[----:B------:R-:W-:Y:S01]  /*0d10*/  FMUL R2, R2, UR4 ;  /* 0x0000000402027c20 */ /* 0x000fe20008400000 */
[----:B------:R-:W-:Y:S01]  /*0d20*/  LOP3.LUT R0, R0, 0xfffffffe, RZ, 0xc0, !PT ;  /* 0xfffffffe00007812 */ /* 0x000fe200078ec0ff */
[----:B------:R-:W-:Y:S01]  /*0d30*/  UMOV UR4, 0x20 ;  /* 0x0000002000047882 */ /* 0x000fe20000000000 */
[----:B--2---:R-:W-:Y:S01]  /*0d40*/  @!UP1 ULEA UR8, UR7, UR6, 0x18 ;  /* 0x0000000607089291 */ /* 0x004fe2000f8ec03f */
[----:B------:R-:W-:Y:S01]  /*0d50*/  LOP3.LUT R12, R5, 0xc, R12, 0x78, !PT ;  /* 0x0000000c050c7812 */ /* 0x000fe200078e780c */
[----:B------:R-:W-:-:S04]  /*0d60*/  @!UP1 UIADD3 UR4, -UR4, 0x100000, URZ ;  /* 0x0010000004049890 */ /* 0x000fc8000fffe13f */
[----:B------:R-:W-:Y:S02]  /*0d70*/  @!UP1 USHF.L.U32 UR5, UR4, 0xb, URZ ;  /* 0x0000000b04059899 */ /* 0x000fe4000800063f */
[----:B------:R-:W-:Y:S01]  /*0d80*/  @!UP1 USHF.L.U32 UR4, UR4, 0x1, URZ ;  /* 0x0000000104049899 */ /* 0x000fe2000800063f */
[----:B------:R-:W-:Y:S01]  /*0d90*/  IMAD.IADD R0, R5, 0x1, -R0 ;  /* 0x0000000105007824 */ /* 0x000fe200078e0a00 */
[----:B------:R-:W1:Y:S01]  /*0da0*/  F2I.U32.TRUNC.NTZ R2, R2 ;  /* 0x0000000200027305 */ /* 0x000e62000020f000 */
[----:B------:R-:W-:-:S04]  /*0db0*/  @!UP2 UIADD3 UR6, -UR11, 0x100000, URZ ;  /* 0x001000000b06a890 */ /* 0x000fc8000fffe13f */
[----:B------:R-:W-:Y:S02]  /*0dc0*/  @!UP2 USHF.L.U32 UR7, UR6, 0xb, URZ ;  /* 0x0000000b0607a899 */ /* 0x000fe4000800063f */
[----:B------:R-:W-:Y:S01]  /*0dd0*/  @!UP2 USHF.L.U32 UR6, UR6, 0x1, URZ ;  /* 0x000000010606a899 */ /* 0x000fe2000800063f */
[----:B------:R-:W-:Y:S01]  /*0de0*/  ISETP.EQ.U32.AND P2, PT, R13, 0x1, PT ;  /* 0x000000010d00780c */ /* 0x000fe20003f42070 */
[----:B------:R-:W-:Y:S01]  /*0df0*/  VOTEU.ALL UP1, P0 ;  /* 0x00000000003f7886 */ /* 0x000fe20000020000 */
[----:B------:R-:W-:Y:S01]  /*0e00*/  ISETP.NE.AND P3, PT, R0, R25, PT ;  /* 0x000000190000720c */ /* 0x000fe20003f65270 */
[----:B------:R-:W-:Y:S01]  /*0e10*/  IMAD.MOV.U32 R13, RZ, RZ, 0x1 ;  /* 0x00000001ff0d7424 */ /* 0x000fe200078e00ff */
[----:B---3--:R-:W-:Y:S01]  /*0e20*/  @!UP2 ULEA UR9, UR10, UR9, 0x18 ;  /* 0x000000090a09a291 */ /* 0x008fe2000f8ec03f */
[----:B------:R-:W-:Y:S01]  /*0e30*/  LOP3.LUT P0, RZ, R10, 0x7, RZ, 0xc0, !PT ;  /* 0x000000070aff7812 */ /* 0x000fe2000780c0ff */
[----:B------:R-:W-:Y:S01]  /*0e40*/  VOTEU.ALL UP2, P1 ;  /* 0x00000000003f7886 */ /* 0x000fe20000840000 */
[----:B------:R-:W-:Y:S01]  /*0e50*/  ISETP.NE.AND P1, PT, R18, 0x3, PT ;  /* 0x000000031200780c */ /* 0x000fe20003f25270 */
[----:B------:R-:W2:Y:S02]  /*0e60*/  FENCE.VIEW.ASYNC.S ;  /* 0x00000000000073c6 */ /* 0x000ea40000000000 */
[----:B--2---:R2:W3:Y:S01]  /*0e70*/  @!UP0 SYNCS.EXCH.64 URZ, [UR8+0x3b0], UR4 ;  /* 0x0003b004083f85b2 */ /* 0x0044e20008000100 */
[----:B------:R-:W-:-:S02]  /*0e80*/  ISETP.LT.U32.AND P0, PT, R12, 0x4, !P0 ;  /* 0x000000040c00780c */ /* 0x000fc40004701070 */
[----:B------:R-:W-:Y:S01]  /*0e90*/  ISETP.EQ.OR P1, PT, R18, RZ, !P1 ;  /* 0x000000ff1200720c */ /* 0x000fe20004f22670 */
[----:B-1----:R-:W-:Y:S01]  /*0ea0*/  IMAD.MOV R24, RZ, RZ, -R2 ;  /* 0x000000ffff187224 */ /* 0x002fe200078e0a02 */
[----:B------:R-:W-:Y:S02]  /*0eb0*/  R2UR UR15, R14 ;  /* 0x000000000e0f72ca */ /* 0x000fe400000e0000 */
[----:B------:R-:W-:Y:S01]  /*0ec0*/  @P3 LEA.HI R0, R12, R12, RZ, 0x1 ;  /* 0x0000000c0c003211 */ /* 0x000fe200078f08ff */
[----:B0-----:R-:W-:Y:S01]  /*0ed0*/  IMAD R3, R27, R24, R16 ;  /* 0x000000181b037224 */ /* 0x001fe200078e0210 */
[----:B------:R-:W-:Y:S02]  /*0ee0*/  ISETP.EQ.AND P1, PT, R6, RZ, P1 ;  /* 0x000000ff0600720c */ /* 0x000fe40000f22270 */
[----:B------:R-:W-:Y:S02]  /*0ef0*/  @P3 SHF.R.S32.HI R0, RZ, 0x1, R0 ;  /* 0x00000001ff003819 */ /* 0x000fe40000011400 */
[----:B------:R-:W-:Y:S01]  /*0f00*/  SEL R7, RZ, 0x1, !P1 ;  /* 0x00000001ff077807 */ /* 0x000fe20004800000 */
[----:B------:R2:W0:Y:S01]  /*0f10*/  @!UP1 SYNCS.EXCH.64 URZ, [UR8+0x3b8], UR4 ;  /* 0x0003b804083f95b2 */ /* 0x0004220008000100 */
[----:B------:R-:W-:Y:S01]  /*0f20*/  @P3 ISETP.NE.AND P4, PT, R0, R3, PT ;  /* 0x000000030000320c */ /* 0x000fe20003f85270 */
[----:B------:R-:W-:Y:S01]  /*0f30*/  NOP ;  /* 0x0000000000007918 */ /* 0x000fe20000000000 */
[----:B------:R-:W-:-:S02]  /*0f40*/  SEL R0, RZ, 0x1, !P0 ;  /* 0x00000001ff007807 */ /* 0x000fc40004000000 */
[----:B------:R-:W-:Y:S02]  /*0f50*/  @P3 SEL R13, RZ, 0x1, P4 ;  /* 0x00000001ff0d3807 */ /* 0x000fe40002000000 */
[----:B------:R-:W-:Y:S02]  /*0f60*/  SEL R7, R7, 0x2, P6 ;  /* 0x0000000207077807 */ /* 0x000fe40003000000 */
[----:B------:R-:W-:Y:S01]  /*0f70*/  LOP3.LUT R13, R13, R0, RZ, 0xc0, !PT ;  /* 0x000000000d0d7212 */ /* 0x000fe200078ec0ff */
[----:B------:R2:W1:Y:S01]  /*0f80*/  @!UP2 SYNCS.EXCH.64 URZ, [UR9+0x390], UR6 ;  /* 0x00039006093fa5b2 */ /* 0x0004620008000100 */
[----:B------:R2:W4:Y:S01]  /*0f90*/  @!UP3 SYNCS.EXCH.64 URZ, [UR9+0x398], UR6 ;  /* 0x00039806093fb5b2 */ /* 0x0005220008000100 */
[----:B------:R2:W0:Y:S01]  /*0fa0*/  @!UP4 SYNCS.EXCH.64 URZ, [UR9+0x3a0], UR6 ;  /* 0x0003a006093fc5b2 */ /* 0x0004220008000100 */
[----:B------:R2:W0:Y:S01]  /*0fb0*/  @!UP5 SYNCS.EXCH.64 URZ, [UR9+0x3a8], UR6 ;  /* 0x0003a806093fd5b2 */ /* 0x0004220008000100 */
[----:B------:R-:W-:Y:S01]  /*0fc0*/  NOP ;  /* 0x0000000000007918 */ /* 0x000fe20000000000 */
[----:B--23--:R-:W-:Y:S05]  /*0fd0*/  @!P2 BRA `(.L_x_4) ;  /* 0x000000000008a947 */ /* 0x00cfea0003800000 */
[----:B01--4-:R-:W-:Y:S01]  /*0fe0*/  UCGABAR_ARV ;  /* 0x00000000000079c7 */ /* 0x013fe20008000000 */
[----:B------:R-:W-:Y:S05]  /*0ff0*/  BRA `(.L_x_5) ;  /* 0x0000000000047947 */ /* 0x000fea0003800000 */
.L_x_4:
[----:B01--4-:R-:W-:Y:S01]  /*1000*/  NOP ;  /* 0x0000000000007918 */ /* 0x013fe20000000000 */
.L_x_5:
[----:B------:R-:W-:Y:S01]  /*1010*/  ULDC.64 UR4, c[0x0][0x598] ;  /* 0x0001660000047ab9 */ /* 0x000fe20000000a00 */
[----:B------:R-:W-:Y:S01]  /*1020*/  ULDC.64 UR20, c[0x0][0x208] ;  /* 0x0000820000147ab9 */ /* 0x000fe20000000a00 */
[----:B------:R-:W-:-:S04]  /*1030*/  ISETP.NE.U32.AND P0, PT, RZ, UR4, PT ;  /* 0x00000004ff007c0c */ /* 0x000fc8000bf05070 */
[----:B------:R-:W-:-:S13]  /*1040*/  ISETP.NE.AND.EX P0, PT, RZ, UR5, PT, P0 ;  /* 0x00000005ff007c0c */ /* 0x000fda000bf05300 */
[----:B------:R-:W-:Y:S05]  /*1050*/  @!P0 BRA `(.L_x_6) ;  /* 0x00000000001c8947 */ /* 0x000fea0003800000 */
[----:B------:R-:W0:Y:S02]  /*1060*/  LDC.64 R2, c[0x0][0x598] ;  /* 0x00016600ff027b82 */ /* 0x000e240000000a00 */
[----:B0-----:R-:W2:Y:S02]  /*1070*/  LDG.E.64 R2, desc[UR20][R2.64] ;  /* 0x0000001402027981 */ /* 0x001ea4000c1e1b00 */
[----:B--2---:R-:W-:-:S04]  /*1080*/  ISETP.NE.U32.AND P0, PT, R2, RZ, PT ;  /* 0x000000ff0200720c */ /* 0x004fc80003f05070 */
[----:B------:R-:W-:-:S13]  /*1090*/  ISETP.NE.AND.EX P0, PT, R3, RZ, PT, P0 ;  /* 0x000000ff0300720c */ /* 0x000fda0003f05300 */
[----:B------:R-:W-:Y:S05]  /*10a0*/  @!P0 BRA `(.L_x_6) ;  /* 0x0000000000088947 */ /* 0x000fea0003800000 */
[----:B------:R0:W5:Y:S01]  /*10b0*/  LD.E R14, desc[UR20][R2.64] ;  /* 0x00000014020e7980 */ /* 0x000162000c101900 */
[----:B------:R-:W-:Y:S05]  /*10c0*/  BRA `(.L_x_7) ;  /* 0x0000000000207947 */ /* 0x000fea0003800000 */
.L_x_6:
[----:B------:R-:W-:Y:S02]  /*10d0*/  ULDC.64 UR4, c[0x0][0x588] ;  /* 0x0001620000047ab9 */ /* 0x000fe40000000a00 */
[----:B------:R-:W-:-:S04]  /*10e0*/  ISETP.NE.U32.AND P0, PT, RZ, UR4, PT ;  /* 0x00000004ff007c0c */ /* 0x000fc8000bf05070 */
[----:B------:R-:W-:-:S13]  /*10f0*/  ISETP.NE.AND.EX P0, PT, RZ, UR5, PT, P0 ;  /* 0x00000005ff007c0c */ /* 0x000fda000bf05300 */
[----:B------:R-:W-:Y:S05]  /*1100*/  @!P0 BRA `(.L_x_8) ;  /* 0x00000000000c8947 */ /* 0x000fea0003800000 */
[----:B------:R-:W0:Y:S02]  /*1110*/  LDC.64 R14, c[0x0][0x588] ;  /* 0x00016200ff0e7b82 */ /* 0x000e240000000a00 */
[----:B0-----:R1:W5:Y:S01]  /*1120*/  LDG.E R14, desc[UR20][R14.64] ;  /* 0x000000140e0e7981 */ /* 0x001362000c1e1900 */
[----:B------:R-:W-:Y:S05]  /*1130*/  BRA `(.L_x_7) ;  /* 0x0000000000047947 */ /* 0x000fea0003800000 */
.L_x_8:
[----:B------:R-:W2:Y:S02]  /*1140*/  LDC R14, c[0x0][0x580] ;  /* 0x00016000ff0e7b82 */ /* 0x000ea40000000800 */
.L_x_7:
[----:B------:R-:W-:Y:S02]  /*1150*/  ULDC.64 UR4, c[0x0][0x5a0] ;  /* 0x0001680000047ab9 */ /* 0x000fe40000000a00 */
[----:B------:R-:W-:-:S04]  /*1160*/  ISETP.NE.U32.AND P0, PT, RZ, UR4, PT ;  /* 0x00000004ff007c0c */ /* 0x000fc8000bf05070 */
[----:B------:R-:W-:-:S13]  /*1170*/  ISETP.NE.AND.EX P0, PT, RZ, UR5, PT, P0 ;  /* 0x00000005ff007c0c */ /* 0x000fda000bf05300 */
[----:B------:R-:W-:Y:S05]  /*1180*/  @!P0 BRA `(.L_x_9) ;  /* 0x00000000001c8947 */ /* 0x000fea0003800000 */
[----:B0-----:R-:W0:Y:S02]  /*1190*/  LDC.64 R2, c[0x0][0x5a0] ;  /* 0x00016800ff027b82 */ /* 0x001e240000000a00 */
[----:B0-----:R-:W3:Y:S02]  /*11a0*/  LDG.E.64 R2, desc[UR20][R2.64] ;  /* 0x0000001402027981 */ /* 0x001ee4000c1e1b00 */
[----:B---3--:R-:W-:-:S04]  /*11b0*/  ISETP.NE.U32.AND P0, PT, R2, RZ, PT ;  /* 0x000000ff0200720c */ /* 0x008fc80003f05070 */
[----:B------:R-:W-:-:S13]  /*11c0*/  ISETP.NE.AND.EX P0, PT, R3, RZ, PT, P0 ;  /* 0x000000ff0300720c */ /* 0x000fda0003f05300 */
[----:B------:R-:W-:Y:S05]  /*11d0*/  @!P0 BRA `(.L_x_9) ;  /* 0x0000000000088947 */ /* 0x000fea0003800000 */
[----:B-1----:R0:W5:Y:S01]  /*11e0*/  LD.E R15, desc[UR20][R2.64] ;  /* 0x00000014020f7980 */ /* 0x002162000c101900 */
[----:B------:R-:W-:Y:S05]  /*11f0*/  BRA `(.L_x_10) ;  /* 0x0000000000207947 */ /* 0x000fea0003800000 */
.L_x_9:
[----:B------:R-:W-:Y:S02]  /*1200*/  ULDC.64 UR4, c[0x0][0x590] ;  /* 0x0001640000047ab9 */ /* 0x000fe40000000a00 */
[----:B------:R-:W-:-:S04]  /*1210*/  ISETP.NE.U32.AND P0, PT, RZ, UR4, PT ;  /* 0x00000004ff007c0c */ /* 0x000fc8000bf05070 */
[----:B------:R-:W-:-:S13]  /*1220*/  ISETP.NE.AND.EX P0, PT, RZ, UR5, PT, P0 ;  /* 0x00000005ff007c0c */ /* 0x000fda000bf05300 */
[----:B------:R-:W-:Y:S05]  /*1230*/  @!P0 BRA `(.L_x_11) ;  /* 0x00000000000c8947 */ /* 0x000fea0003800000 */
[----:B0-----:R-:W1:Y:S02]  /*1240*/  LDC.64 R2, c[0x0][0x590] ;  /* 0x00016400ff027b82 */ /* 0x001e640000000a00 */
[----:B-1----:R1:W5:Y:S01]  /*1250*/  LDG.E R15, desc[UR20][R2.64] ;  /* 0x00000014020f7981 */ /* 0x002362000c1e1900 */
[----:B------:R-:W-:Y:S05]  /*1260*/  BRA `(.L_x_10) ;  /* 0x0000000000047947 */ /* 0x000fea0003800000 */
.L_x_11:
[----:B-1----:R-:W3:Y:S02]  /*1270*/  LDC R15, c[0x0][0x584] ;  /* 0x00016100ff0f7b82 */ /* 0x002ee40000000800 */
.L_x_10:
[----:B------:R-:W4:Y:S01]  /*1280*/  LDC R0, c[0x0][0x65c] ;  /* 0x00019700ff007b82 */ /* 0x000f220000000800 */
[----:B------:R-:W-:Y:S01]  /*1290*/  ULDC UR8, c[0x0][0x28c] ;  /* 0x0000a30000087ab9 */ /* 0x000fe20000000800 */
[----:B------:R-:W-:Y:S01]  /*12a0*/  ISETP.NE.AND P0, PT, R6, 0x2, PT ;  /* 0x000000020600780c */ /* 0x000fe20003f05270 */
[----:B------:R-:W-:Y:S01]  /*12b0*/  UIADD3 UR8, UR8, 0x1f, URZ ;  /* 0x0000001f08087890 */ /* 0x000fe2000fffe03f */
[----:B------:R-:W-:Y:S01]  /*12c0*/  IMAD.U32 R4, RZ, RZ, UR12 ;  /* 0x0000000cff047e24 */ /* 0x000fe2000f8e00ff */
[----:B------:R-:W-:Y:S01]  /*12d0*/  UMOV UR5, URZ ;  /* 0x0000003f00057c82 */ /* 0x000fe20008000000 */
[----:B------:R-:W-:Y:S01]  /*12e0*/  UMOV UR4, URZ ;  /* 0x0000003f00047c82 */ /* 0x000fe20008000000 */
[----:B------:R-:W-:-:S04]  /*12f0*/  USHF.R.S32.HI UR9, URZ, 0x1f, UR8 ;  /* 0x0000001f3f097899 */ /* 0x000fc80008011408 */
[----:B------:R-:W-:-:S04]  /*1300*/  ULEA.HI UR9, UR9, UR8, URZ, 0x5 ;  /* 0x0000000809097291 */ /* 0x000fc8000f8f283f */
[----:B------:R-:W-:Y:S01]  /*1310*/  USHF.R.S32.HI UR13, URZ, 0x5, UR9 ;  /* 0x000000053f0d7899 */ /* 0x000fe20008011409 */
[----:B----4-:R-:W-:-:S13]  /*1320*/  ISETP.NE.AND P4, PT, R0, 0x1, PT ;  /* 0x000000010000780c */ /* 0x010fda0003f85270 */
[----:B01----:R-:W0:Y:S01]  /*1330*/  @P4 LDC R3, c[0x0][0x10] ;  /* 0x00000400ff034b82 */ /* 0x003e220000000800 */
[----:B------:R-:W-:Y:S02]  /*1340*/  @P4 IMAD.MOV.U32 R17, RZ, RZ, RZ ;  /* 0x000000ffff114224 */ /* 0x000fe400078e00ff */
[----:B------:R-:W-:-:S05]  /*1350*/  @P4 IMAD.MOV.U32 R5, RZ, RZ, RZ ;  /* 0x000000ffff054224 */ /* 0x000fca00078e00ff */
[----:B------:R-:W1:Y:S01]  /*1360*/  @!P4 LDC R9, c[0x0][0xc] ;  /* 0x00000300ff09cb82 */ /* 0x000e620000000800 */
[----:B------:R-:W-:Y:S01]  /*1370*/  ULDC UR6, c[0x0][0xc] ;  /* 0x0000030000067ab9 */ /* 0x000fe20000000800 */
[----:B------:R-:W-:Y:S02]  /*1380*/  ULDC UR7, c[0x0][0x10] ;  /* 0x0000040000077ab9 */ /* 0x000fe40000000800 */
[----:B------:R-:W-:-:S04]  /*1390*/  UIMAD.WIDE.U32 UR6, UR6, UR7, URZ ;  /* 0x00000007060672a5 */ /* 0x000fc8000f8e003f */
[----:B------:R-:W4:Y:S01]  /*13a0*/  LDC R8, c[0x0][0x14] ;  /* 0x00000500ff087b82 */ /* 0x000f220000000800 */
[----:B0-----:R-:W-:-:S04]  /*13b0*/  @P4 IMAD.WIDE.U32 R2, R3, UR12, R16 ;  /* 0x0000000c03024c25 */ /* 0x001fc8000f8e0010 */
[----:B------:R-:W-:Y:S02]  /*13c0*/  @P4 IMAD.IADD R3, R3, 0x1, R5 ;  /* 0x0000000103034824 */ /* 0x000fe400078e0205 */
[----:B------:R-:W-:Y:S02]  /*13d0*/  IMAD.MOV.U32 R5, RZ, RZ, RZ ;  /* 0x000000ffff057224 */ /* 0x000fe400078e00ff */
[----:B-1----:R-:W-:-:S04]  /*13e0*/  @!P4 IMAD.WIDE.U32 R4, R16, R9, R4 ;  /* 0x000000091004c225 */ /* 0x002fc800078e0004 */
[----:B------:R-:W-:Y:S02]  /*13f0*/  @!P4 IMAD.MOV.U32 R2, RZ, RZ, R4 ;  /* 0x000000ffff02c224 */ /* 0x000fe400078e0004 */
[C---:B----4-:R-:W-:Y:S02]  /*1400*/  IMAD R21, R8.reuse, UR7, RZ ;  /* 0x0000000708157c24 */ /* 0x050fe4000f8e02ff */
[----:B------:R-:W-:Y:S01]  /*1410*/  IMAD.WIDE.U32 R8, R8, UR6, RZ ;  /* 0x0000000608087c25 */ /* 0x000fe2000f8e00ff */
[----:B------:R-:W-:-:S03]  /*1420*/  ULDC.64 UR6, c[0x0][0x650] ;  /* 0x0001940000067ab9 */ /* 0x000fc60000000a00 */
[----:B------:R-:W-:Y:S02]  /*1430*/  @!P4 IMAD.MOV.U32 R3, RZ, RZ, R5 ;  /* 0x000000ffff03c224 */ /* 0x000fe400078e0005 */
[----:B------:R-:W-:Y:S01]  /*1440*/  IMAD.IADD R0, R9, 0x1, R21 ;  /* 0x0000000109007824 */ /* 0x000fe200078e0215 */
[----:B------:R-:W-:Y:S06]  /*1450*/  @P0 BRA `(.L_x_12) ;  /* 0x0000000000200947 */ /* 0x000fec0003800000 */
[----:B------:R-:W-:Y:S01]  /*1460*/  USHF.R.U32.HI UR4, URZ, 0x3, UR13 ;  /* 0x000000033f047899 */ /* 0x000fe2000801160d */
[----:B------:R-:W-:Y:S01]  /*1470*/  IADD3 R2, P0, R2, R8, RZ ;  /* 0x0000000802027210 */ /* 0x000fe20007f1e0ff */
[----:B------:R-:W-:Y:S02]  /*1480*/  UISETP.GE.U32.AND UP0, UPT, UR13, 0x38, UPT ;  /* 0x000000380d00788c */ /* 0x000fe4000bf06070 */
[----:B------:R-:W-:Y:S02]  /*1490*/  UIMAD.WIDE.U32 UR4, UR4, 0x24924925, URZ ;  /* 0x24924925040478a5 */ /* 0x000fe4000f8e003f */
[----:B------:R-:W-:-:S05]  /*14a0*/  IMAD.X R3, R0, 0x1, R3, P0 ;  /* 0x0000000100037824 */ /* 0x000fca00000e0603 */
[----:B------:R-:W-:Y:S02]  /*14b0*/  UMOV UR4, URZ ;  /* 0x0000003f00047c82 */ /* 0x000fe40008000000 */
[----:B------:R-:W-:Y:S02]  /*14c0*/  @UP0 ULOP3.LUT UR4, UR5, 0x1, URZ, 0xc0, !UPT ;  /* 0x0000000105040892 */ /* 0x000fe4000f8ec03f */
[----:B------:R-:W-:-:S12]  /*14d0*/  UIMAD UR5, UR5, -0x38, UR13 ;  /* 0xffffffc8050578a4 */ /* 0x000fd8000f8e020d */
.L_x_12:
[----:B------:R-:W-:Y:S01]  /*14e0*/  ISETP.GE.U32.AND P0, PT, R2, UR6, PT ;  /* 0x0000000602007c0c */ /* 0x000fe2000bf06070 */
[----:B------:R-:W-:Y:S01]  /*14f0*/  IMAD.MOV.U32 R6, RZ, RZ, -0x1 ;  /* 0xffffffffff067424 */ /* 0x000fe200078e00ff */
[----:B------:R-:W-:Y:S01]  /*1500*/  PRMT R20, RZ, 0x7610, R20 ;  /* 0x00007610ff147816 */ /* 0x000fe20000000014 */
[----:B------:R-:W-:Y:S01]  /*1510*/  IMAD.MOV.U32 R4, RZ, RZ, -0x1 ;  /* 0xffffffffff047424 */ /* 0x000fe200078e00ff */
[----:B------:R-:W-:Y:S01]  /*1520*/  ISETP.GE.U32.AND.EX P0, PT, R3, UR7, PT, P0 ;  /* 0x0000000703007c0c */ /* 0x000fe2000bf06100 */
[----:B------:R-:W-:-:S12]  /*1530*/  IMAD.MOV.U32 R5, RZ, RZ, -0x1 ;  /* 0xffffffffff057424 */ /* 0x000fd800078e00ff */
[----:B------:R-:W-:Y:S05]  /*1540*/  @P0 BRA `(.L_x_13) ;  /* 0x0000000400240947 */ /* 0x000fea0003800000 */
[----:B------:R-:W0:Y:S01]  /*1550*/  LDC.64 R30, c[0x0][0x628] ;  /* 0x00018a00ff1e7b82 */ /* 0x000e220000000a00 */
[----:B------:R-:W-:Y:S02]  /*1560*/  IMAD.MOV.U32 R4, RZ, RZ, R2 ;  /* 0x000000ffff047224 */ /* 0x000fe400078e0002 */
[----:B------:R-:W-:-:S05]  /*1570*/  IMAD.MOV.U32 R5, RZ, RZ, R3 ;  /* 0x000000ffff057224 */ /* 0x000fca00078e0003 */
[----:B------:R-:W1:Y:S08]  /*1580*/  LDC R6, c[0x0][0x630] ;  /* 0x00018c00ff067b82 */ /* 0x000e700000000800 */
[----:B------:R-:W4:Y:S01]  /*1590*/  LDC.64 R32, c[0x0][0x620] ;  /* 0x00018800ff207b82 */ /* 0x000f220000000a00 */
[----:B0-----:R-:W-:-:S04]  /*15a0*/  ISETP.NE.U32.AND P0, PT, R30, RZ, PT ;  /* 0x000000ff1e00720c */ /* 0x001fc80003f05070 */
[----:B------:R-:W-:-:S13]  /*15b0*/  ISETP.NE.AND.EX P0, PT, R31, RZ, PT, P0 ;  /* 0x000000ff1f00720c */ /* 0x000fda0003f05300 */
[----:B-1--4-:R-:W-:Y:S05]  /*15c0*/  @!P0 BRA `(.L_x_14) ;  /* 0x0000000000288947 */ /* 0x012fea0003800000 */
[----:B------:R-:W0:Y:S02]  /*15d0*/  LDC R23, c[0x0][0x634] ;  /* 0x00018d00ff177b82 */ /* 0x000e240000000800 */
[----:B0-----:R-:W-:-:S05]  /*15e0*/  IADD3 R23, P0, R2, R23, RZ ;  /* 0x0000001702177210 */ /* 0x001fca0007f1e0ff */
[----:B------:R-:W-:-:S04]  /*15f0*/  IMAD.X R29, RZ, RZ, R3, P0 ;  /* 0x000000ffff1d7224 */ /* 0x000fc800000e0603 */
[----:B------:R-:W-:-:S04]  /*1600*/  IMAD.WIDE.U32 R4, R29, R30, RZ ;  /* 0x0000001e1d047225 */ /* 0x000fc800078e00ff */
[----:B------:R-:W-:-:S04]  /*1610*/  IMAD.WIDE.U32 R20, P0, R23, R31, R4 ;  /* 0x0000001f17147225 */ /* 0x000fc80007800004 */
[----:B------:R-:W-:-:S04]  /*1620*/  IMAD.WIDE.U32 R4, R23, R30, RZ ;  /* 0x0000001e17047225 */ /* 0x000fc800078e00ff */
[----:B------:R-:W-:Y:S01]  /*1630*/  IMAD.X R23, RZ, RZ, RZ, P0 ;  /* 0x000000ffff177224 */ /* 0x000fe200000e06ff */
[----:B------:R-:W-:Y:S01]  /*1640*/  IADD3 RZ, P0, R5, R20, RZ ;  /* 0x0000001405ff7210 */ /* 0x000fe20007f1e0ff */
[----:B------:R-:W-:-:S04]  /*1650*/  IMAD.MOV.U32 R22, RZ, RZ, R21 ;  /* 0x000000ffff167224 */ /* 0x000fc800078e0015 */
[----:B------:R-:W-:-:S08]  /*1660*/  IMAD.WIDE.U32.X R4, R29, R31, R22, P0 ;  /* 0x0000001f1d047225 */ /* 0x000fd000000e0416 */
.L_x_14:
[----:B------:R-:W0:Y:S01]  /*1670*/  LDC.64 R34, c[0x0][0x640] ;  /* 0x00019000ff227b82 */ /* 0x000e220000000a00 */
[-CC-:B------:R-:W-:Y:S01]  /*1680*/  SHF.R.U64 R36, R4, R6.reuse, R5.reuse ;  /* 0x0000000604247219 */ /* 0x180fe20000001205 */
[----:B------:R-:W-:Y:S01]  /*1690*/  IMAD.MOV.U32 R39, RZ, RZ, 0x1 ;  /* 0x00000001ff277424 */ /* 0x000fe200078e00ff */
[----:B------:R-:W-:Y:S02]  /*16a0*/  SHF.R.U32.HI R4, RZ, R6, R5 ;  /* 0x00000006ff047219 */ /* 0x000fe40000011605 */
[----:B------:R-:W-:-:S03]  /*16b0*/  IADD3 R21, P0, RZ, -R36, RZ ;  /* 0x80000024ff157210 */ /* 0x000fc60007f1e0ff */
[----:B------:R-:W1:Y:S02]  /*16c0*/  LDC R20, c[0x0][0x618] ;  /* 0x00018600ff147b82 */ /* 0x000e640000000800 */
[----:B------:R-:W-:-:S04]  /*16d0*/  IMAD.X R5, RZ, RZ, ~R4, P0 ;  /* 0x000000ffff057224 */ /* 0x000fc800000e0e04 */
[-C--:B------:R-:W-:Y:S02]  /*16e0*/  IMAD R6, R5, R32.reuse, RZ ;  /* 0x0000002005067224 */ /* 0x080fe400078e02ff */
[----:B------:R-:W4:Y:S01]  /*16f0*/  LDC R23, c[0x0][0x608] ;  /* 0x00018200ff177b82 */ /* 0x000f220000000800 */
[----:B------:R-:W-:-:S04]  /*1700*/  IMAD.WIDE.U32 R4, R21, R32, R2 ;  /* 0x0000002015047225 */ /* 0x000fc800078e0002 */
[----:B------:R-:W-:-:S03]  /*1710*/  IMAD R21, R21, R33, R6 ;  /* 0x0000002115157224 */ /* 0x000fc600078e0206 */
[----:B------:R-:W2:Y:S01]  /*1720*/  LDC R26, c[0x0][0x658] ;  /* 0x00019600ff1a7b82 */ /* 0x000ea20000000800 */
[----:B------:R-:W-:Y:S01]  /*1730*/  IMAD.IADD R5, R5, 0x1, R21 ;  /* 0x0000000105057824 */ /* 0x000fe200078e0215 */
[----:B0-----:R-:W-:Y:S01]  /*1740*/  ISETP.NE.U32.AND P0, PT, R34, RZ, PT ;  /* 0x000000ff2200720c */ /* 0x001fe20003f05070 */
[----:B------:R-:W-:-:S03]  /*1750*/  IMAD.MOV.U32 R21, RZ, RZ, -0x1 ;  /* 0xffffffffff157424 */ /* 0x000fc600078e00ff */
[----:B------:R-:W-:Y:S02]  /*1760*/  ISETP.NE.AND.EX P0, PT, R35, RZ, PT, P0 ;  /* 0x000000ff2300720c */ /* 0x000fe40003f05300 */
[----:B------:R-:W0:Y:S01]  /*1770*/  LDC R33, c[0x0][0x600] ;  /* 0x00018000ff217b82 */ /* 0x000e220000000800 */
[-CC-:B-1----:R-:W-:Y:S02]  /*1780*/  SHF.R.U64 R31, R4, R20.reuse, R5.reuse ;  /* 0x00000014041f7219 */ /* 0x182fe40000001205 */
[----:B------:R-:W-:-:S05]  /*1790*/  SHF.R.U32.HI R4, RZ, R20, R5 ;  /* 0x00000014ff047219 */ /* 0x000fca0000011605 */
[----:B------:R-:W1:Y:S01]  /*17a0*/  LDC R28, c[0x0][0x648] ;  /* 0x00019200ff1c7b82 */ /* 0x000e620000000800 */
[-CC-:B----4-:R-:W-:Y:S02]  /*17b0*/  SHF.R.U64 R41, R31, R23.reuse, R4.reuse ;  /* 0x000000171f297219 */ /* 0x190fe40000001204 */
[----:B------:R-:W-:-:S05]  /*17c0*/  SHF.R.U32.HI R5, RZ, R23, R4 ;  /* 0x00000017ff057219 */ /* 0x000fca0000011604 */
[----:B------:R-:W4:Y:S01]  /*17d0*/  LDC R37, c[0x0][0x638] ;  /* 0x00018e00ff257b82 */ /* 0x000f220000000800 */
[-C--:B--2---:R-:W-:Y:S02]  /*17e0*/  SHF.L.U32 R4, R21, R26.reuse, RZ ;  /* 0x0000001a15047219 */ /* 0x084fe400000006ff */
[--C-:B------:R-:W-:Y:S02]  /*17f0*/  SHF.R.U64 R32, R41, R26, R5.reuse ;  /* 0x0000001a29207219 */ /* 0x100fe40000001205 */
[----:B------:R-:W-:Y:S02]  /*1800*/  LOP3.LUT R6, RZ, R4, RZ, 0x33, !PT ;  /* 0x00000004ff067212 */ /* 0x000fe400078e33ff */
[----:B------:R-:W-:Y:S01]  /*1810*/  SHF.R.U32.HI R5, RZ, R26, R5 ;  /* 0x0000001aff057219 */ /* 0x000fe20000011605 */
[----:B------:R-:W2:Y:S01]  /*1820*/  LDC R30, c[0x0][0x610] ;  /* 0x00018400ff1e7b82 */ /* 0x000ea20000000800 */
[----:B------:R-:W-:Y:S01]  /*1830*/  IMAD.MOV.U32 R4, RZ, RZ, R32 ;  /* 0x000000ffff047224 */ /* 0x000fe200078e0020 */
[----:B------:R-:W-:Y:S06]  /*1840*/  @!P0 BRA `(.L_x_15) ;  /* 0x0000000000288947 */ /* 0x000fec0003800000 */
[----:B------:R-:W3:Y:S02]  /*1850*/  LDC R23, c[0x0][0x64c] ;  /* 0x00019300ff177b82 */ /* 0x000ee40000000800 */
[----:B---3--:R-:W-:-:S05]  /*1860*/  IADD3 R23, P0, R32, R23, RZ ;  /* 0x0000001720177210 */ /* 0x008fca0007f1e0ff */
        /* <DEDUP_REMOVED lines=8> */
.L_x_15:
[----:B-1----:R-:W-:Y:S01]  /*18f0*/  SHF.R.U64 R17, R4, R28, R5 ;  /* 0x0000001c04117219 */ /* 0x002fe20000001205 */
[----:B------:R-:W-:Y:S01]  /*1900*/  @P4 IMAD R25, R27, R24, R16 ;  /* 0x000000181b194224 */ /* 0x000fe200078e0210 */
[----:B------:R-:W-:Y:S02]  /*1910*/  SHF.L.U32 R4, R39, R26, RZ ;  /* 0x0000001a27047219 */ /* 0x000fe400000006ff */
[----:B------:R-:W-:Y:S01]  /*1920*/  LOP3.LUT R5, R41, R6, RZ, 0xc0, !PT ;  /* 0x0000000629057212 */ /* 0x000fe200078ec0ff */
[----:B0-----:R-:W-:Y:S02]  /*1930*/  VIADD R6, R33, 0xffffffff ;  /* 0xffffffff21067836 */ /* 0x001fe40000000000 */
[----:B------:R-:W-:Y:S02]  /*1940*/  IMAD.MOV R20, RZ, RZ, -R17 ;  /* 0x000000ffff147224 */ /* 0x000fe400078e0a11 */
[----:B------:R-:W-:Y:S01]  /*1950*/  IMAD R16, R4, R17, R5 ;  /* 0x0000001104107224 */ /* 0x000fe200078e0205 */
[----:B------:R-:W-:Y:S01]  /*1960*/  LOP3.LUT R5, R31, R6, RZ, 0xc0, !PT ;  /* 0x000000061f057212 */ /* 0x000fe200078ec0ff */
[----:B----4-:R-:W-:-:S02]  /*1970*/  IMAD R4, R20, R37, R32 ;  /* 0x0000002514047224 */ /* 0x010fc400078e0220 */
[----:B--2---:R-:W-:Y:S02]  /*1980*/  IMAD R6, R16, R30, R25 ;  /* 0x0000001e10067224 */ /* 0x004fe400078e0219 */
[----:B------:R-:W-:Y:S02]  /*1990*/  IMAD R5, R4, R33, R5 ;  /* 0x0000002104057224 */ /* 0x000fe400078e0205 */
[----:B------:R-:W-:-:S03]  /*19a0*/  IMAD.MOV.U32 R20, RZ, RZ, 0x1 ;  /* 0x00000001ff147424 */ /* 0x000fc600078e00ff */
[----:B------:R-:W-:Y:S02]  /*19b0*/  SEL R4, R5, R6, !P4 ;  /* 0x0000000605047207 */ /* 0x000fe40006000000 */
[----:B------:R-:W-:Y:S01]  /*19c0*/  SEL R6, R6, R5, !P4 ;  /* 0x0000000506067207 */ /* 0x000fe20006000000 */
[----:B------:R-:W-:-:S07]  /*19d0*/  IMAD.MOV.U32 R5, RZ, RZ, R36 ;  /* 0x000000ffff057224 */ /* 0x000fce00078e0024 */
.L_x_13:
[----:B------:R-:W-:Y:S05]  /*19e0*/  @!P2 BRA `(.L_x_16) ;  /* 0x00000000000ca947 */ /* 0x000fea0003800000 */
[----:B------:R-:W-:Y:S01]  /*19f0*/  UCGABAR_WAIT ;  /* 0x0000000000007dc7 */ /* 0x000fe20008000000 */
[----:B------:R-:W-:Y:S01]  /*1a00*/  CCTL.IVALL ;  /* 0x00000000ff00798f */ /* 0x000fe20002000000 */
[----:B------:R-:W-:Y:S05]  /*1a10*/  BRA `(.L_x_17) ;  /* 0x0000000000047947 */ /* 0x000fea0003800000 */
.L_x_16:
[----:B------:R-:W-:Y:S06]  /*1a20*/  BAR.SYNC.DEFER_BLOCKING 0x0 ;  /* 0x0000000000007b1d */ /* 0x000fec0000010000 */
.L_x_17:
[----:B------:R-:W-:Y:S05]  /*1a30*/  @!P5 BRA `(.L_x_18) ;  /* 0x0000004000c8d947 */ /* 0x000fea0003800000 */
[----:B------:R-:W-:-:S13]  /*1a40*/  ISETP.GT.U32.AND P0, PT, R38, 0x1, PT ;  /* 0x000000012600780c */ /* 0x000fda0003f04070 */
[----:B------:R-:W-:Y:S05]  /*1a50*/  @P0 EXIT ;  /* 0x000000000000094d */ /* 0x000fea0003800000 */
.L_x_19:
[----:B------:R-:W-:-:S08]  /*1a60*/  NOP ;  /* 0x0000000000007918 */ /* 0x000fd00000000000 */
[----:B------:R-:W0:Y:S02]  /*1a70*/  USETMAXREG.TRY_ALLOC.CTAPOOL UP0, 0xe8 ;  /* 0x000000e8000079c8 */ /* 0x000e240008000600 */
[----:B0-----:R-:W-:-:S13]  /*1a80*/  PLOP3.LUT P0, PT, PT, PT, UP0, 0x80, 0x0 ;  /* 0x000000000000781c */ /* 0x001fda0003f0f008 */
[----:B------:R-:W-:Y:S05]  /*1a90*/  @!P0 BRA `(.L_x_19) ;  /* 0xfffffffc00f08947 */ /* 0x000fea000383ffff */
[----:B------:R-:W-:-:S13]  /*1aa0*/  LOP3.LUT P0, RZ, R20, 0xff, RZ, 0xc0, !PT ;  /* 0x000000ff14ff7812 */ /* 0x000fda000780c0ff */
[----:B------:R-:W-:Y:S05]  /*1ab0*/  @!P0 EXIT ;  /* 0x000000000000894d */ /* 0x000fea0003800000 */
[----:B------:R-:W0:Y:S01]  /*1ac0*/  S2UR UR6, SR_CgaCtaId ;  /* 0x00000000000679c3 */ /* 0x000e220000008800 */
[CC--:B------:R-:W-:Y:S01]  /*1ad0*/  LEA.HI R11, R19.reuse, R10.reuse, RZ, 0x2 ;  /* 0x0000000a130b7211 */ /* 0x0c0fe200078f10ff */
[----:B------:R-:W-:Y:S01]  /*1ae0*/  UIADD3 UR7, UR15, -0x1, URZ ;  /* 0xffffffff0f077890 */ /* 0x000fe2000fffe03f */
[----:B------:R-:W-:Y:S01]  /*1af0*/  LEA.HI R19, R19, R10, RZ, 0x5 ;  /* 0x0000000a13137211 */ /* 0x000fe200078f28ff */
[----:B------:R-:W-:Y:S01]  /*1b00*/  UMOV UR12, 0x400 ;  /* 0x00000400000c7882 */ /* 0x000fe20000000000 */
[--C-:B------:R-:W-:Y:S01]  /*1b10*/  SHF.R.S32.HI R16, RZ, 0x2, R11.reuse ;  /* 0x00000002ff107819 */ /* 0x100fe2000001140b */
[----:B------:R-:W-:Y:S01]  /*1b20*/  UISETP.LT.AND UP0, UPT, UR13, 0x1, UPT ;  /* 0x000000010d00788c */ /* 0x000fe2000bf01270 */
[----:B------:R-:W-:Y:S01]  /*1b30*/  SHF.R.S32.HI R17, RZ, 0x1f, R11 ;  /* 0x0000001fff117819 */ /* 0x000fe2000001140b */
[----:B------:R-:W-:Y:S01]  /*1b40*/  USHF.L.U32 UR22, UR13, 0x1, URZ ;  /* 0x000000010d167899 */ /* 0x000fe2000800063f */
[----:B------:R-:W-:Y:S01]  /*1b50*/  SHF.R.S32.HI R19, RZ, 0x5, R19 ;  /* 0x00000005ff137819 */ /* 0x000fe20000011413 */
[----:B------:R-:W-:Y:S01]  /*1b60*/  USEL UR14, UR13, 0x1, UP0 ;  /* 0x000000010d0e7887 */ /* 0x000fe20008000000 */
[----:B------:R-:W-:Y:S01]  /*1b70*/  LEA.HI R17, R17, R16, RZ, 0x3 ;  /* 0x0000001011117211 */ /* 0x000fe200078f18ff */
[----:B------:R-:W-:Y:S01]  /*1b80*/  UISETP.NE.AND UP0, UPT, UR7, URZ, UPT ;  /* 0x0000003f0700728c */ /* 0x000fe2000bf05270 */
[----:B------:R-:W-:Y:S01]  /*1b90*/  LOP3.LUT R11, R11, 0xfffffffc, RZ, 0xc0, !PT ;  /* 0xfffffffc0b0b7812 */ /* 0x000fe200078ec0ff */
[----:B------:R-:W-:Y:S01]  /*1ba0*/  UIADD3 UR14, -UR14, UR13, URZ ;  /* 0x0000000d0e0e7290 */ /* 0x000fe2000fffe13f */
[----:B------:R-:W-:Y:S01]  /*1bb0*/  LOP3.LUT R17, R17, 0xfffffff8, RZ, 0xc0, !PT ;  /* 0xfffffff811117812 */ /* 0x000fe200078ec0ff */
[----:B------:R-:W-:Y:S01]  /*1bc0*/  USEL UR9, URZ, 0x1, UP0 ;  /* 0x000000013f097887 */ /* 0x000fe20008000000 */
[----:B------:R-:W-:Y:S01]  /*1bd0*/  LOP3.LUT R86, R7, 0x1, RZ, 0xfc, !PT ;  /* 0x0000000107567812 */ /* 0x000fe200078efcff */
[----:B------:R-:W-:-:S02]  /*1be0*/  IMAD.IADD R20, R10, 0x1, -R11 ;  /* 0x000000010a147824 */ /* 0x000fc400078e0a0b */
[----:B------:R-:W-:Y:S02]  /*1bf0*/  IMAD.IADD R16, R16, 0x1, -R17 ;  /* 0x0000000110107824 */ /* 0x000fe400078e0a11 */
[----:B------:R-:W-:Y:S01]  /*1c00*/  IMAD.U32 R87, RZ, RZ, UR9 ;  /* 0x00000009ff577e24 */ /* 0x000fe2000f8e00ff */
[----:B0-----:R-:W-:Y:S02]  /*1c10*/  ULEA UR12, UR6, UR12, 0x18 ;  /* 0x0000000c060c7291 */ /* 0x001fe4000f8ec03f */
[--C-:B------:R-:W-:Y:S01]  /*1c20*/  SHF.R.S32.HI R17, RZ, 0x1f, R16.reuse ;  /* 0x0000001fff117819 */ /* 0x100fe20000011410 */
[----:B------:R-:W-:Y:S01]  /*1c30*/  USHF.L.U32 UR6, UR7, 0x3, URZ ;  /* 0x0000000307067899 */ /* 0x000fe2000800063f */
[C-C-:B------:R-:W-:Y:S01]  /*1c40*/  IMAD R21, R19.reuse, -0x10, -R16.reuse ;  /* 0xfffffff013157824 */ /* 0x140fe200078e0a10 */
[----:B------:R-:W-:Y:S02]  /*1c50*/  UIADD3 UR7, UR12, 0x480, URZ ;  /* 0x000004800c077890 */ /* 0x000fe4000fffe03f */
[----:B------:R-:W-:Y:S01]  /*1c60*/  ULOP3.LUT UR6, UR6, 0x8, URZ, 0xc0, !UPT ;  /* 0x0000000806067892 */ /* 0x000fe2000f8ec03f */
[----:B------:R-:W-:Y:S01]  /*1c70*/  IMAD.WIDE R10, R19, 0x10, R16 ;  /* 0x00000010130a7825 */ /* 0x000fe200078e0210 */
[----:B------:R-:W-:-:S02]  /*1c80*/  UIADD3 UR8, UR12, 0x1c480, URZ ;  /* 0x0001c4800c087890 */ /* 0x000fc4000fffe03f */
[----:B------:R-:W-:Y:S02]  /*1c90*/  USHF.R.U32.HI UR7, URZ, 0x4, UR7 ;  /* 0x000000043f077899 */ /* 0x000fe40008011607 */
[----:B------:R-:W-:Y:S02]  /*1ca0*/  USHF.R.U32.HI UR8, URZ, 0x4, UR8 ;  /* 0x000000043f087899 */ /* 0x000fe40008011608 */
[----:B------:R-:W-:Y:S02]  /*1cb0*/  ULOP3.LUT UR24, UR6, 0x8, URZ, 0x3c, !UPT ;  /* 0x0000000806187892 */ /* 0x000fe4000f8e3c3f */
[----:B------:R-:W-:Y:S02]  /*1cc0*/  ULOP3.LUT UR16, UR6, 0x18, URZ, 0x3c, !UPT ;  /* 0x0000001806107892 */ /* 0x000fe4000f8e3c3f */
[----:B------:R-:W-:Y:S01]  /*1cd0*/  UIADD3 UR23, UR12, 0x390, URZ ;  /* 0x000003900c177890 */ /* 0x000fe2000fffe03f */
[----:B------:R-:W-:Y:S01]  /*1ce0*/  ULDC UR6, c[0x0][0x284] ;  /* 0x0000a10000067ab9 */ /* 0x000fe20000000800 */
[----:B------:R-:W-:Y:S01]  /*1cf0*/  ULOP3.LUT UR7, UR7, 0x3fff, URZ, 0xc0, !UPT ;  /* 0x00003fff07077892 */ /* 0x000fe2000f8ec03f */
[----:B------:R-:W-:Y:S01]  /*1d00*/  VIADD R21, R21, UR6 ;  /* 0x0000000615157c36 */ /* 0x000fe20008000000 */
[----:B------:R-:W-:-:S02]  /*1d10*/  ULOP3.LUT UR8, UR8, 0x3fff, URZ, 0xc0, !UPT ;  /* 0x00003fff08087892 */ /* 0x000fc4000f8ec03f */
[----:B------:R-:W-:Y:S02]  /*1d20*/  ULEA UR15, UR15, UR23, 0x3 ;  /* 0x000000170f0f7291 */ /* 0x000fe4000f8e183f */
[----:B------:R-:W-:Y:S02]  /*1d30*/  ULOP3.LUT UR17, UR7, 0x10000, URZ, 0xfc, !UPT ;  /* 0x0001000007117892 */ /* 0x000fe4000f8efc3f */
[----:B------:R-:W-:-:S12]  /*1d40*/  ULOP3.LUT UR18, UR8, 0x10000, URZ, 0xfc, !UPT ;  /* 0x0001000008127892 */ /* 0x000fd8000f8efc3f */
.L_x_110:
[----:B------:R-:W-:Y:S01]  /*1d50*/  SHF.L.U32 R16, R87, 0x1f, RZ ;  /* 0x0000001f57107819 */ /* 0x000fe200000006ff */
[----:B------:R-:W0:Y:S01]  /*1d60*/  LDC R17, c[0x0][0x28c] ;  /* 0x0000a300ff117b82 */ /* 0x000e220000000800 */
[----:B------:R-:W-:Y:S01]  /*1d70*/  UMOV UR6, URZ ;  /* 0x0000003f00067c82 */ /* 0x000fe20008000000 */
[----:B------:R-:W-:Y:S01]  /*1d80*/  UMOV UR19, UR5 ;  /* 0x0000000500137c82 */ /* 0x000fe20008000000 */
[----:B-1----:R-:W1:Y:S01]  /*1d90*/  SYNCS.PHASECHK.TRANS64.TRYWAIT P0, [UR15+-0x8], R16 ;  /* 0xfffff810ff0075a7 */ /* 0x002e62000800014f */
[----:B0-----:R-:W-:Y:S01]  /*1da0*/  ISETP.GE.AND P1, PT, R17, 0x1, PT ;  /* 0x000000011100780c */ /* 0x001fe20003f26270 */
[----:B-1234-:R-:W-:-:S12]  /*1db0*/  @!P0 BRA `(.L_x_20) ;  /* 0x0000006c00708947 */ /* 0x01efd80003800000 */
.L_x_184:
[----:B------:R-:W-:Y:S01]  /*1dc0*/  UMOV UR7, URZ ;  /* 0x0000003f00077c82 */ /* 0x000fe20008000000 */
[----:B------:R-:W-:Y:S01]  /*1dd0*/  UMOV UR8, URZ ;  /* 0x0000003f00087c82 */ /* 0x000fe20008000000 */
[----:B------:R-:W-:Y:S02]  /*1de0*/  CS2R R22, SRZ ;  /* 0x0000000000167805 */ /* 0x000fe4000001ff00 */
[----:B------:R-:W-:Y:S02]  /*1df0*/  CS2R R56, SRZ ;  /* 0x0000000000387805 */ /* 0x000fe4000001ff00 */
[----:B------:R-:W-:Y:S02]  /*1e00*/  CS2R R58, SRZ ;  /* 0x00000000003a7805 */ /* 0x000fe4000001ff00 */
[----:B------:R-:W-:Y:S02]  /*1e10*/  CS2R R60, SRZ ;  /* 0x00000000003c7805 */ /* 0x000fe4000001ff00 */
[----:B------:R-:W-:-:S02]  /*1e20*/  CS2R R62, SRZ ;  /* 0x00000000003e7805 */ /* 0x000fc4000001ff00 */
[----:B------:R-:W-:Y:S02]  /*1e30*/  CS2R R64, SRZ ;  /* 0x0000000000407805 */ /* 0x000fe4000001ff00 */
        /* <DEDUP_REMOVED lines=9> */
[----:B------:R-:W-:Y:S01]  /*1ed0*/  CS2R R84, SRZ ;  /* 0x0000000000547805 */ /* 0x000fe2000001ff00 */
[----:B------:R-:W-:Y:S01]  /*1ee0*/  IMAD.U32 R88, RZ, RZ, UR4 ;  /* 0x00000004ff587e24 */ /* 0x000fe2000f8e00ff */
        /* <DEDUP_REMOVED lines=15> */
[----:B------:R-:W-:Y:S01]  /*1fe0*/  CS2R R54, SRZ ;  /* 0x0000000000367805 */ /* 0x000fe2000001ff00 */
[----:B------:R-:W-:Y:S06]  /*1ff0*/  @!P1 BRA `(.L_x_21) ;  /* 0x0000000400449947 */ /* 0x000fec0003800000 */
[----:B------:R-:W-:-:S13]  /*2000*/  ISETP.NE.AND P1, PT, R86, 0x3, PT ;  /* 0x000000035600780c */ /* 0x000fda0003f25270 */
[----:B------:R-:W-:Y:S05]  /*2010*/  @!P1 BRA `(.L_x_22) ;  /* 0x0000000000049947 */ /* 0x000fea0003800000 */
[----:B------:R-:W-:Y:S01]  /*2020*/  BPT.TRAP 0x1 ;  /* 0x000000040000795c */ /* 0x000fe20000300000 */
.L_x_22:
[----:B------:R-:W-:Y:S01]  /*2030*/  ULEA UR6, UR5, UR12, 0x3 ;  /* 0x0000000c05067291 */ /* 0x000fe2000f8e183f */
[----:B0-----:R-:W-:-:S05]  /*2040*/  IMAD.U32 R16, RZ, RZ, UR4 ;  /* 0x00000004ff107e24 */ /* 0x001fca000f8e00ff */
[----:B------:R-:W-:-:S04]  /*2050*/  SHF.L.U32 R16, R16, 0x1f, RZ ;  /* 0x0000001f10107819 */ /* 0x000fc800000006ff */
[----:B------:R0:W1:Y:S01]  /*2060*/  SYNCS.PHASECHK.TRANS64.TRYWAIT P0, [UR6], R16 ;  /* 0x00000010ff0075a7 */ /* 0x0000620008000146 */
[----:B------:R-:W-:Y:S05]  /*2070*/  @!P1 BRA `(.L_x_23) ;  /* 0x0000000000049947 */ /* 0x000fea0003800000 */
[----:B------:R-:W-:Y:S01]  /*2080*/  BPT.TRAP 0x1 ;  /* 0x000000040000795c */ /* 0x000fe20000300000 */
.L_x_23:
[----:B-1----:R-:W-:Y:S05]  /*2090*/  @P0 BRA `(.L_x_24) ;  /* 0x0000000000080947 */ /* 0x002fea0003800000 */
[----:B------:R-:W1:Y:S02]  /*20a0*/  SYNCS.PHASECHK.TRANS64.TRYWAIT P0, [UR6], R16 ;  /* 0x00000010ff0075a7 */ /* 0x000e640008000146 */
[----:B-1----:R-:W-:Y:S05]  /*20b0*/  @!P0 BRA `(.L_x_25) ;  /* 0x0000006800c88947 */ /* 0x002fea0003800000 */
.L_x_24:
[----:B------:R-:W-:Y:S01]  /*20c0*/  ULDC UR7, c[0x0][0x50c] ;  /* 0x0001430000077ab9 */ /* 0x000fe20000000800 */
[----:B------:R-:W-:Y:S01]  /*20d0*/  ULEA UR8, UR5, UR17, 0x7 ;  /* 0x0000001105087291 */ /* 0x000fe2000f8e383f */
[----:B------:R-:W-:Y:S01]  /*20e0*/  WARPGROUP.ARRIVE ;  /* 0x00000000000079c5 */ /* 0x000fe20000000000 */
[----:B------:R-:W-:Y:S01]  /*20f0*/  UISETP.NE.AND UP0, UPT, UR7, 0x1, UPT ;  /* 0x000000010700788c */ /* 0x000fe2000bf05270 */
[----:B------:R-:W-:Y:S01]  /*2100*/  CS2R R22, SRZ ;  /* 0x0000000000167805 */ /* 0x000fe2000001ff00 */
[----:B------:R-:W-:Y:S01]  /*2110*/  ULEA UR10, UR5, UR18, 0x7 ;  /* 0x00000012050a7291 */ /* 0x000fe2000f8e383f */
[----:B------:R-:W-:Y:S01]  /*2120*/  CS2R R56, SRZ ;  /* 0x0000000000387805 */ /* 0x000fe2000001ff00 */
[----:B------:R-:W-:Y:S01]  /*2130*/  USEL UR7, URZ, 0x1, UP0 ;  /* 0x000000013f077887 */ /* 0x000fe20008000000 */
[----:B------:R-:W-:Y:S01]  /*2140*/  CS2R R58, SRZ ;  /* 0x00000000003a7805 */ /* 0x000fe2000001ff00 */
[----:B------:R-:W-:Y:S01]  /*2150*/  UMOV UR9, 0xc0000010 ;  /* 0xc000001000097882 */ /* 0x000fe20000000000 */
[----:B------:R-:W-:Y:S01]  /*2160*/  UMOV UR11, 0xc0000010 ;  /* 0xc0000010000b7882 */ /* 0x000fe20000000000 */
[----:B------:R-:W-:Y:S01]  /*2170*/  UMOV UR6, 0x1 ;  /* 0x0000000100067882 */ /* 0x000fe20000000000 */
[----:B------:R-:W-:-:S02]  /*2180*/  CS2R R60, SRZ ;  /* 0x00000000003c7805 */ /* 0x000fc4000001ff00 */
[----:B------:R-:W-:Y:S01]  /*2190*/  ISETP.NE.AND P0, PT, RZ, UR7, PT ;  /* 0x00000007ff007c0c */ /* 0x000fe2000bf05270 */
[----:B------:R-:W-:Y:S01]  /*21a0*/  QGMMA.64x64x32.F32.E5M2.E5M2 R24, gdesc[UR8], RZ, !UPT, gsb0 ;  /* 0x00e00000081879f3 */ /* 0x000fe2000c0038ff */
        /* <DEDUP_REMOVED lines=11> */
[----:B------:R-:W-:Y:S01]  /*2260*/  CS2R R84, SRZ ;  /* 0x0000000000547805 */ /* 0x000fe2000001ff00 */
[----:B------:R-:W-:Y:S06]  /*2270*/  @!P0 BRA `(.L_x_26) ;  /* 0x0000000000888947 */ /* 0x000fec0003800000 */
[----:B------:R-:W-:Y:S02]  /*2280*/  WARPGROUP.DEPBAR.LE gsb0, 0x0 ;  /* 0x00008000000079c5 */ /* 0x000fe40000010000 */
[----:B------:R-:W-:-:S01]  /*2290*/  FADD R85, RZ, R24 ;  /* 0x00000018ff557221 */ /* 0x000fc20000000000 */
[----:B------:R-:W-:Y:S01]  /*22a0*/  FADD R84, RZ, R25 ;  /* 0x00000019ff547221 */ /* 0x000fe20000000000 */
        /* <DEDUP_REMOVED lines=30> */
[----:B------:R-:W-:-:S06]  /*2490*/  UMOV UR6, URZ ;  /* 0x0000003f00067c82 */ /* 0x000fcc0008000000 */
.L_x_26:
[----:B------:R-:W-:-:S04]  /*24a0*/  UIADD3 UR19, UR5, 0x1, URZ ;  /* 0x0000000105137890 */ /* 0x000fc8000fffe03f */
[----:B------:R-:W-:-:S04]  /*24b0*/  UISETP.NE.AND UP0, UPT, UR19, 0x38, UPT ;  /* 0x000000381300788c */ /* 0x000fc8000bf05270 */
[----:B------:R-:W-:Y:S02]  /*24c0*/  USEL UR8, URZ, 0x1, UP0 ;  /* 0x000000013f087887 */ /* 0x000fe40008000000 */
[----:B------:R-:W-:Y:S02]  /*24d0*/  USEL UR19, UR19, URZ, UP0 ;  /* 0x0000003f13137287 */ /* 0x000fe40008000000 */
[----:B------:R-:W-:-:S06]  /*24e0*/  ULOP3.LUT UR8, UR4, UR8, URZ, 0x3c, !UPT ;  /* 0x0000000804087292 */ /* 0x000fcc000f8e3c3f */
[----:B------:R-:W-:Y:S01]  /*24f0*/  IMAD.U32 R88, RZ, RZ, UR8 ;  /* 0x00000008ff587e24 */ /* 0x000fe2000f8e00ff */
[----:B------:R-:W-:-:S06]  /*2500*/  UMOV UR8, 0x1 ;  /* 0x0000000100087882 */ /* 0x000fcc0000000000 */
.L_x_21:
[----:B------:R-:W-:-:S06]  /*2510*/  UISETP.GE.AND UP0, UPT, UR14, 0x1, UPT ;  /* 0x000000010e00788c */ /* 0x000fcc000bf06270 */
[----:B------:R-:W-:-:S13]  /*2520*/  PLOP3.LUT P0, PT, PT, PT, UP0, 0x80, 0x0 ;  /* 0x000000000000781c */ /* 0x000fda0003f0f008 */
[----:B------:R-:W-:Y:S05]  /*2530*/  @!P0 BRA `(.L_x_27) ;  /* 0x0000000400548947 */ /* 0x000fea0003800000 */
[----:B01----:R-:W-:Y:S01]  /*2540*/  IMAD.U32 R16, RZ, RZ, UR14 ;  /* 0x0000000eff107e24 */ /* 0x003fe2000f8e00ff */
[----:B------:R-:W-:Y:S01]  /*2550*/  ULDC UR25, c[0x0][0x50c] ;  /* 0x0001430000197ab9 */ /* 0x000fe20000000800 */
[----:B------:R-:W-:-:S07]  /*2560*/  IMAD.U32 R17, RZ, RZ, UR5 ;  /* 0x00000005ff117e24 */ /* 0x000fce000f8e00ff */
.L_x_35:
[----:B------:R-:W-:-:S13]  /*2570*/  ISETP.NE.AND P1, PT, R86, 0x3, PT ;  /* 0x000000035600780c */ /* 0x000fda0003f25270 */
[----:B------:R-:W-:Y:S05]  /*2580*/  @!P1 BRA `(.L_x_28) ;  /* 0x0000000000049947 */ /* 0x000fea0003800000 */
[----:B------:R-:W-:Y:S01]  /*2590*/  BPT.TRAP 0x1 ;  /* 0x000000040000795c */ /* 0x000fe20000300000 */
.L_x_28:
[----:B------:R-:W-:Y:S01]  /*25a0*/  ULEA UR9, UR19, UR12, 0x3 ;  /* 0x0000000c13097291 */ /* 0x000fe2000f8e183f */
[----:B------:R-:W-:-:S08]  /*25b0*/  SHF.L.U32 R18, R88, 0x1f, RZ ;  /* 0x0000001f58127819 */ /* 0x000fd000000006ff */
[----:B------:R0:W1:Y:S01]  /*25c0*/  SYNCS.PHASECHK.TRANS64.TRYWAIT P0, [UR9], R18 ;  /* 0x00000012ff0075a7 */ /* 0x0000620008000149 */
[----:B------:R-:W-:Y:S05]  /*25d0*/  @!P1 BRA `(.L_x_29) ;  /* 0x0000000000049947 */ /* 0x000fea0003800000 */
[----:B------:R-:W-:Y:S01]  /*25e0*/  BPT.TRAP 0x1 ;  /* 0x000000040000795c */ /* 0x000fe20000300000 */
.L_x_29:
[----:B-1----:R-:W-:Y:S05]  /*25f0*/  @P0 BRA `(.L_x_30) ;  /* 0x0000000000080947 */ /* 0x002fea0003800000 */
[----:B------:R-:W1:Y:S02]  /*2600*/  SYNCS.PHASECHK.TRANS64.TRYWAIT P0, [UR9], R18 ;  /* 0x00000012ff0075a7 */ /* 0x000e640008000149 */
[----:B-1----:R-:W-:Y:S05]  /*2610*/  @!P0 BRA `(.L_x_31) ;  /* 0x0000006400888947 */ /* 0x002fea0003800000 */
.L_x_30:
[----:B------:R-:W-:Y:S01]  /*2620*/  UISETP.NE.AND UP0, UPT, UR7, URZ, UPT ;  /* 0x0000003f0700728c */ /* 0x000fe2000bf05270 */
[----:B------:R-:W-:Y:S01]  /*2630*/  WARPGROUP.ARRIVE ;  /* 0x00000000000079c5 */ /* 0x000fe20000000000 */
[----:B------:R-:W-:Y:S02]  /*2640*/  ULEA UR10, UR19, UR18, 0x7 ;  /* 0x00000012130a7291 */ /* 0x000fe4000f8e383f */
[----:B------:R-:W-:Y:S01]  /*2650*/  USEL UR8, UR8, URZ, !UP0 ;  /* 0x0000003f08087287 */ /* 0x000fe2000c000000 */
[----:B------:R-:W-:Y:S01]  /*2660*/  UMOV UR9, 0xc0000010 ;  /* 0xc000001000097882 */ /* 0x000fe20000000000 */
[----:B------:R-:W-:Y:S02]  /*2670*/  UMOV UR11, 0xc0000010 ;  /* 0xc0000010000b7882 */ /* 0x000fe40000000000 */
[----:B------:R-:W-:Y:S02]  /*2680*/  UISETP.NE.U32.AND UP0, UPT, UR8, URZ, UPT ;  /* 0x0000003f0800728c */ /* 0x000fe4000bf05070 */
[----:B------:R-:W-:-:S02]  /*2690*/  ULEA UR8, UR19, UR17, 0x7 ;  /* 0x0000001113087291 */ /* 0x000fc4000f8e383f */
[----:B------:R-:W-:-:S07]  /*26a0*/  UIADD3 UR6, UR6, 0x1, URZ ;  /* 0x0000000106067890 */ /* 0x000fce000fffe03f */
[----:B------:R-:W-:Y:S01]  /*26b0*/  QGMMA.64x64x32.F32.E5M2.E5M2 R24, gdesc[UR8], R24, UP0, gsb0 ;  /* 0x00e00000081879f3 */ /* 0x000fe2000b803818 */
[----:B------:R-:W-:-:S04]  /*26c0*/  UISETP.NE.AND UP0, UPT, UR6, UR25, UPT ;  /* 0x000000190600728c */ /* 0x000fc8000bf05270 */
[----:B------:R-:W-:-:S06]  /*26d0*/  USEL UR7, URZ, 0x1, UP0 ;  /* 0x000000013f077887 */ /* 0x000fcc0008000000 */
[----:B------:R-:W-:Y:S01]  /*26e0*/  ISETP.NE.AND P0, PT, RZ, UR7, PT ;  /* 0x00000007ff007c0c */ /* 0x000fe2000bf05270 */
[----:B------:R-:W-:-:S12]  /*26f0*/  WARPGROUP.DEPBAR.LE gsb0, 0x1 ;  /* 0x00008000000079c5 */ /* 0x000fd80000010100 */
[----:B------:R-:W-:Y:S05]  /*2700*/  @!P0 BRA `(.L_x_32) ;  /* 0x0000000000888947 */ /* 0x000fea0003800000 */
[----:B------:R-:W-:Y:S02]  /*2710*/  WARPGROUP.DEPBAR.LE gsb0, 0x0 ;  /* 0x00008000000079c5 */ /* 0x000fe40000010000 */
[----:B------:R-:W-:-:S01]  /*2720*/  FADD R85, R24, R85 ;  /* 0x0000005518557221 */ /* 0x000fc20000000000 */
[----:B------:R-:W-:Y:S01]  /*2730*/  FADD R84, R25, R84 ;  /* 0x0000005419547221 */ /* 0x000fe20000000000 */
        /* <DEDUP_REMOVED lines=30> */
[----:B------:R-:W-:-:S06]  /*2920*/  UMOV UR6, URZ ;  /* 0x0000003f00067c82 */ /* 0x000fcc0008000000 */
.L_x_32:
[----:B------:R-:W-:Y:S05]  /*2930*/  @!P1 BRA `(.L_x_33) ;  /* 0x0000000000049947 */ /* 0x000fea0003800000 */
[----:B------:R-:W-:Y:S01]  /*2940*/  BPT.TRAP 0x1 ;  /* 0x000000040000795c */ /* 0x000fe20000300000 */
.L_x_33:
[----:B------:R-:W-:-:S13]  /*2950*/  ISETP.NE.AND P0, PT, R13, RZ, PT ;  /* 0x000000ff0d00720c */ /* 0x000fda0003f05270 */
[----:B01----:R-:W-:-:S05]  /*2960*/  @P0 LEA R18, R17, UR12, 0x3 ;  /* 0x0000000c11120c11 */ /* 0x003fca000f8e18ff */
[----:B------:R-:W-:-:S05]  /*2970*/  @P0 VIADD R19, R18, 0x1c0 ;  /* 0x000001c012130836 */ /* 0x000fca0000000000 */
[----:B------:R-:W-:-:S04]  /*2980*/  @P0 PRMT R19, R12, 0x654, R19 ;  /* 0x000006540c130816 */ /* 0x000fc80000000013 */
[----:B------:R0:W-:Y:S01]  /*2990*/  @P0 SYNCS.ARRIVE.TRANS64.RED.A1T0 RZ, [R19+URZ], RZ ;  /* 0x000000ff13ff09a7 */ /* 0x0001e2000810043f */
[----:B------:R-:W-:-:S13]  /*29a0*/  ISETP.GT.U32.AND P0, PT, R7, 0x1, PT ;  /* 0x000000010700780c */ /* 0x000fda0003f04070 */
[----:B0-----:R-:W-:Y:S05]  /*29b0*/  @P0 BRA `(.L_x_34) ;  /* 0x0000000000040947 */ /* 0x001fea0003800000 */
[----:B------:R-:W-:Y:S01]  /*29c0*/  BPT.TRAP 0x1 ;  /* 0x000000040000795c */ /* 0x000fe20000300000 */
.L_x_34:
[----:B------:R-:W-:Y:S01]  /*29d0*/  UIADD3 UR19, UR19, 0x1, URZ ;  /* 0x0000000113137890 */ /* 0x000fe2000fffe03f */
[C---:B------:R-:W-:Y:S01]  /*29e0*/  ISETP.GT.AND P1, PT, R16.reuse, 0x1, PT ;  /* 0x000000011000780c */ /* 0x040fe20003f24270 */
[----:B------:R-:W-:Y:S02]  /*29f0*/  VIADD R17, R17, 0x1 ;  /* 0x0000000111117836 */ /* 0x000fe40000000000 */
[----:B------:R-:W-:Y:S01]  /*2a00*/  UISETP.NE.AND UP0, UPT, UR19, 0x38, UPT ;  /* 0x000000381300788c */ /* 0x000fe2000bf05270 */
[----:B------:R-:W-:Y:S02]  /*2a10*/  VIADD R16, R16, 0xffffffff ;  /* 0xffffffff10107836 */ /* 0x000fe40000000000 */
[C---:B------:R-:W-:Y:S01]  /*2a20*/  ISETP.NE.AND P0, PT, R17.reuse, 0x38, PT ;  /* 0x000000381100780c */ /* 0x040fe20003f05270 */
[----:B------:R-:W-:Y:S02]  /*2a30*/  USEL UR8, URZ, 0x1, UP0 ;  /* 0x000000013f087887 */ /* 0x000fe40008000000 */
[----:B------:R-:W-:Y:S01]  /*2a40*/  USEL UR19, UR19, URZ, UP0 ;  /* 0x0000003f13137287 */ /* 0x000fe20008000000 */
[----:B------:R-:W-:-:S03]  /*2a50*/  SEL R17, R17, RZ, P0 ;  /* 0x000000ff11117207 */ /* 0x000fc60000000000 */
[----:B------:R-:W-:Y:S01]  /*2a60*/  LOP3.LUT R88, R88, UR8, RZ, 0x3c, !PT ;  /* 0x0000000858587c12 */ /* 0x000fe2000f8e3cff */
[----:B------:R-:W-:Y:S01]  /*2a70*/  UMOV UR8, 0x1 ;  /* 0x0000000100087882 */ /* 0x000fe20000000000 */
[----:B------:R-:W-:Y:S06]  /*2a80*/  @P1 BRA `(.L_x_35) ;  /* 0xfffffff800b81947 */ /* 0x000fec000383ffff */
.L_x_27:
[----:B------:R-:W-:Y:S01]  /*2a90*/  UISETP.NE.AND UP0, UPT, UR6, URZ, UPT ;  /* 0x0000003f0600728c */ /* 0x000fe2000bf05270 */
[----:B01----:R-:W0:Y:S01]  /*2aa0*/  LDC R16, c[0x0][0x28c] ;  /* 0x0000a300ff107b82 */ /* 0x003e220000000800 */
[----:B------:R-:W-:Y:S02]  /*2ab0*/  IMAD.U32 R17, RZ, RZ, UR24 ;  /* 0x00000018ff117e24 */ /* 0x000fe4000f8e00ff */
[----:B------:R-:W-:-:S06]  /*2ac0*/  USEL UR6, URZ, 0x1, !UP0 ;  /* 0x000000013f067887 */ /* 0x000fcc000c000000 */
[----:B------:R-:W-:-:S13]  /*2ad0*/  ISETP.NE.AND P0, PT, RZ, UR6, PT ;  /* 0x00000006ff007c0c */ /* 0x000fda000bf05270 */
[----:B------:R-:W-:Y:S05]  /*2ae0*/  @!P0 BRA `(.L_x_36) ;  /* 0x0000000000848947 */ /* 0x000fea0003800000 */
[----:B------:R-:W-:Y:S02]  /*2af0*/  WARPGROUP.DEPBAR.LE gsb0, 0x0 ;  /* 0x00008000000079c5 */ /* 0x000fe40000010000 */
[----:B------:R-:W-:Y:S01]  /*2b00*/  FADD R85, R24, R85 ;  /* 0x0000005518557221 */ /* 0x000fe20000000000 */
        /* <DEDUP_REMOVED lines=30> */
[----:B------:R-:W-:-:S07]  /*2cf0*/  FADD R22, R22, R55 ;  /* 0x0000003716167221 */ /* 0x000fce0000000000 */
.L_x_36:
[----:B0-----:R-:W-:Y:S01]  /*2d00*/  ISETP.GE.AND P0, PT, R16, 0x1, PT ;  /* 0x000000011000780c */ /* 0x001fe20003f06270 */
[----:B------:R0:W-:Y:S01]  /*2d10*/  SYNCS.ARRIVE.TRANS64.A1T0 RZ, [R17+UR23], RZ ;  /* 0x000000ff11ff79a7 */ /* 0x0001e20008100017 */
[----:B------:R-:W-:-:S11]  /*2d20*/  WARPGROUP.DEPBAR.LE gsb0, 0x0 ;  /* 0x00008000000079c5 */ /* 0x000fd60000010000 */
[----:B------:R-:W-:Y:S05]  /*2d30*/  @!P0 BRA `(.L_x_37) ;  /* 0x0000000000488947 */ /* 0x000fea0003800000 */
[----:B------:R-:W-:-:S13]  /*2d40*/  ISETP.NE.AND P0, PT, R86, 0x3, PT ;  /* 0x000000035600780c */ /* 0x000fda0003f05270 */
[----:B------:R-:W-:Y:S05]  /*2d50*/  @!P0 BRA `(.L_x_38) ;  /* 0x0000000000048947 */ /* 0x000fea0003800000 */
[----:B------:R-:W-:Y:S01]  /*2d60*/  BPT.TRAP 0x1 ;  /* 0x000000040000795c */ /* 0x000fe20000300000 */
.L_x_38:
[----:B------:R-:W-:-:S13]  /*2d70*/  ISETP.NE.AND P0, PT, R13, RZ, PT ;  /* 0x000000ff0d00720c */ /* 0x000fda0003f05270 */
[----:B------:R-:W-:-:S05]  /*2d80*/  VOTEU.ANY UP0, P0 ;  /* 0x00000000003f7886 */ /* 0x000fca0000000100 */
[----:B------:R-:W-:-:S06]  /*2d90*/  @UP0 UIADD3 UR6, UR14, UR5, URZ ;  /* 0x000000050e060290 */ /* 0x000fcc000fffe03f */
[----:B------:R-:W-:Y:S02]  /*2da0*/  IMAD.U32 R16, RZ, RZ, UR6 ;  /* 0x00000006ff107e24 */ /* 0x000fe4000f8e00ff */
[----:B------:R-:W-:-:S03]  /*2db0*/  IMAD.U32 R19, RZ, RZ, UR6 ;  /* 0x00000006ff137e24 */ /* 0x000fc6000f8e00ff */
[----:B------:R-:W-:-:S05]  /*2dc0*/  @P0 SHF.R.U32.HI R16, RZ, 0x3, R16 ;  /* 0x00000003ff100819 */ /* 0x000fca0000011610 */
[----:B0-----:R-:W-:-:S04]  /*2dd0*/  @P0 IMAD.WIDE.U32 R16, R16, 0x24924925, RZ ;  /* 0x2492492510100825 */ /* 0x001fc800078e00ff */
[----:B------:R-:W-:-:S05]  /*2de0*/  @P0 IMAD R16, R17, -0x38, R19 ;  /* 0xffffffc811100824 */ /* 0x000fca00078e0213 */
[----:B------:R-:W-:-:S05]  /*2df0*/  @P0 LEA R16, R16, UR12, 0x3 ;  /* 0x0000000c10100c11 */ /* 0x000fca000f8e18ff */
[----:B------:R-:W-:-:S05]  /*2e00*/  @P0 VIADD R17, R16, 0x1c0 ;  /* 0x000001c010110836 */ /* 0x000fca0000000000 */
[----:B------:R-:W-:-:S04]  /*2e10*/  @P0 PRMT R17, R12, 0x654, R17 ;  /* 0x000006540c110816 */ /* 0x000fc80000000011 */
[----:B------:R1:W-:Y:S01]  /*2e20*/  @P0 SYNCS.ARRIVE.TRANS64.RED.A1T0 RZ, [R17+URZ], RZ ;  /* 0x000000ff11ff09a7 */ /* 0x0003e2000810043f */
[----:B------:R-:W-:-:S13]  /*2e30*/  ISETP.GT.U32.AND P0, PT, R7, 0x1, PT ;  /* 0x000000010700780c */ /* 0x000fda0003f04070 */
[----:B-1----:R-:W-:Y:S05]  /*2e40*/  @P0 BRA `(.L_x_37) ;  /* 0x0000000000040947 */ /* 0x002fea0003800000 */
[----:B------:R-:W-:Y:S01]  /*2e50*/  BPT.TRAP 0x1 ;  /* 0x000000040000795c */ /* 0x000fe20000300000 */
.L_x_37:
[----:B------:R-:W-:Y:S01]  /*2e60*/  SHF.L.U32 R16, R87, 0x1f, RZ ;  /* 0x0000001f57107819 */ /* 0x000fe200000006ff */
[----:B------:R-:W-:Y:S01]  /*2e70*/  UIADD3 UR5, UR22, UR5, URZ ;  /* 0x0000000516057290 */ /* 0x000fe2000fffe03f */
[----:B------:R-:W1:Y:S01]  /*2e80*/  LDC R31, c[0x0][0x288] ;  /* 0x0000a200ff1f7b82 */ /* 0x000e620000000800 */
[----:B------:R-:W-:Y:S01]  /*2e90*/  UISETP.GE.U32.AND UP1, UPT, UR22, 0x38, UPT ;  /* 0x000000381600788c */ /* 0x000fe2000bf26070 */
[----:B------:R-:W-:Y:S01]  /*2ea0*/  IMAD.SHL.U32 R24, R20, 0x2, RZ ;  /* 0x0000000214187824 */ /* 0x000fe200078e00ff */
[----:B------:R-:W-:Y:S02]  /*2eb0*/  UISETP.GT.U32.AND UP0, UPT, UR5, 0x37, UPT ;  /* 0x000000370500788c */ /* 0x000fe4000bf04070 */
[----:B------:R-:W-:Y:S02]  /*2ec0*/  USHF.R.U32.HI UR6, URZ, 0x3, UR5 ;  /* 0x000000033f067899 */ /* 0x000fe40008011605 */
[----:B------:R-:W-:Y:S01]  /*2ed0*/  UISETP.LT.U32.AND UP0, UPT, UR22, 0x38, UP0 ;  /* 0x000000381600788c */ /* 0x000fe20008701070 */
[----:B------:R-:W4:Y:S01]  /*2ee0*/  SYNCS.PHASECHK.TRANS64.TRYWAIT P0, [UR15+0x8], R16 ;  /* 0x00000810ff0075a7 */ /* 0x000f22000800014f */
[----:B------:R-:W-:Y:S01]  /*2ef0*/  UIMAD.WIDE.U32 UR6, UR6, 0x24924925, URZ ;  /* 0x24924925060678a5 */ /* 0x000fe2000f8e003f */
[----:B------:R-:W-:Y:S01]  /*2f00*/  SHF.R.S32.HI R25, RZ, 0x1f, R24 ;  /* 0x0000001fff197819 */ /* 0x000fe20000011418 */
[----:B------:R-:W-:-:S02]  /*2f10*/  USEL UR8, URZ, 0x1, !UP0 ;  /* 0x000000013f087887 */ /* 0x000fc4000c000000 */
[----:B------:R-:W-:Y:S02]  /*2f20*/  UIMAD UR5, UR7, -0x38, UR5 ;  /* 0xffffffc8070578a4 */ /* 0x000fe4000f8e0205 */
[----:B------:R-:W-:-:S04]  /*2f30*/  ULOP3.LUT UR4, UR4, UR8, URZ, 0x3c, !UPT ;  /* 0x0000000804047292 */ /* 0x000fc8000f8e3c3f */
[----:B------:R-:W-:Y:S01]  /*2f40*/  @UP1 ULOP3.LUT UR4, UR4, 0x1, UR7, 0x78, !UPT ;  /* 0x0000000104041892 */ /* 0x000fe2000f8e7807 */
[----:B-1--4-:R-:W-:Y:S11]  /*2f50*/  @!P0 BRA `(.L_x_39) ;  /* 0x0000005c00508947 */ /* 0x012ff60003800000 */
.L_x_185:
[----:B------:R-:W-:Y:S01]  /*2f60*/  IMAD.SHL.U32 R33, R4, 0x40, RZ ;  /* 0x0000004004217824 */ /* 0x000fe200078e00ff */
[----:B------:R-:W-:Y:S01]  /*2f70*/  ULDC UR8, c[0x0][0x284] ;  /* 0x0000a10000087ab9 */ /* 0x000fe20000000800 */
[----:B------:R-:W-:Y:S01]  /*2f80*/  IMAD.SHL.U32 R4, R6, 0x40, RZ ;  /* 0x0000004006047824 */ /* 0x000fe200078e00ff */
[----:B------:R-:W-:Y:S01]  /*2f90*/  SHF.R.S32.HI R32, RZ, 0x1f, R5 ;  /* 0x0000001fff207819 */ /* 0x000fe20000011405 */
[----:B------:R-:W-:Y:S01]  /*2fa0*/  ULDC.64 UR6, c[0x0][0x5d0] ;  /* 0x0001740000067ab9 */ /* 0x000fe20000000a00 */
[----:B------:R-:W-:Y:S01]  /*2fb0*/  SHF.R.S32.HI R30, RZ, 0x1f, R33 ;  /* 0x0000001fff1e7819 */ /* 0x000fe20000011421 */
[----:B0-----:R-:W-:Y:S01]  /*2fc0*/  IMAD.WIDE.U32 R16, R5, UR6, R24 ;  /* 0x0000000605107c25 */ /* 0x001fe2000f8e0018 */
[----:B------:R-:W-:-:S03]  /*2fd0*/  ISETP.GE.AND P0, PT, R4, UR8, PT ;  /* 0x0000000804007c0c */ /* 0x000fc6000bf06270 */
[----:B------:R-:W-:Y:S01]  /*2fe0*/  IMAD R18, R32, UR6, RZ ;  /* 0x0000000620127c24 */ /* 0x000fe2000f8e02ff */
[C---:B------:R-:W-:Y:S02]  /*2ff0*/  ISETP.GE.OR P0, PT, R33.reuse, R31, P0 ;  /* 0x0000001f2100720c */ /* 0x040fe40000706670 */
[----:B------:R-:W-:Y:S01]  /*3000*/  IADD3 R16, P1, R33, R16, RZ ;  /* 0x0000001021107210 */ /* 0x000fe20007f3e0ff */
[----:B------:R-:W-:-:S05]  /*3010*/  IMAD R19, R5, UR7, R18 ;  /* 0x0000000705137c24 */ /* 0x000fca000f8e0212 */
[----:B------:R-:W-:-:S05]  /*3020*/  IADD3.X R17, R30, R17, R19, P1, !PT ;  /* 0x000000111e117210 */ /* 0x000fca0000ffe413 */
[----:B------:R-:W-:Y:S05]  /*3030*/  @P0 BRA `(.L_x_40) ;  /* 0x0000002400a80947 */ /* 0x000fea0003800000 */
[----:B------:R-:W0:Y:S01]  /*3040*/  LDC.64 R26, c[0x0][0x5c8] ;  /* 0x00017200ff1a7b82 */ /* 0x000e220000000a00 */
[----:B------:R-:W-:Y:S01]  /*3050*/  IMAD.WIDE R28, R6, 0x40, R10 ;  /* 0x00000040061c7825 */ /* 0x000fe200078e020a */
[----:B------:R-:W-:Y:S01]  /*3060*/  ULDC.64 UR6, c[0x0][0x5c0] ;  /* 0x0001700000067ab9 */ /* 0x000fe20000000a00 */
[----:B------:R-:W-:Y:S02]  /*3070*/  BSSY B0, `(.L_x_40) ;  /* 0x0000266000007945 */ /* 0x000fe40003800000 */
[-C--:B0-----:R-:W-:Y:S02]  /*3080*/  IMAD R6, R29, R26.reuse, RZ ;  /* 0x0000001a1d067224 */ /* 0x081fe400078e02ff */
[----:B------:R-:W-:-:S04]  /*3090*/  IMAD.WIDE.U32 R16, R28, R26, R16 ;  /* 0x0000001a1c107225 */ /* 0x000fc800078e0010 */
[----:B------:R-:W-:Y:S01]  /*30a0*/  IMAD R19, R28, R27, R6 ;  /* 0x0000001b1c137224 */ /* 0x000fe200078e0206 */
[----:B------:R-:W-:Y:S02]  /*30b0*/  LEA R18, P0, R26, R16, 0x3 ;  /* 0x000000101a127211 */ /* 0x000fe400078018ff */
[----:B------:R-:W-:Y:S01]  /*30c0*/  IADD3 R16, P1, R16, UR6, RZ ;  /* 0x0000000610107c10 */ /* 0x000fe2000ff3e0ff */
[----:B------:R-:W-:Y:S01]  /*30d0*/  IMAD.IADD R19, R17, 0x1, R19 ;  /* 0x0000000111137824 */ /* 0x000fe200078e0213 */
[----:B------:R-:W-:-:S04]  /*30e0*/  IADD3 R18, P2, R18, UR6, RZ ;  /* 0x0000000612127c10 */ /* 0x000fc8000ff5e0ff */
[----:B------:R-:W-:Y:S01]  /*30f0*/  LEA.HI.X R6, R26, R19, R27, 0x3, P0 ;  /* 0x000000131a067211 */ /* 0x000fe200000f1c1b */
[----:B------:R-:W-:Y:S01]  /*3100*/  IMAD R26, R20, -0x2, R31 ;  /* 0xfffffffe141a7824 */ /* 0x000fe200078e021f */
[----:B---3-5:R-:W-:Y:S02]  /*3110*/  FSETP.NEU.AND P0, PT, R15, RZ, PT ;  /* 0x000000ff0f00720b */ /* 0x028fe40003f0d000 */
[----:B------:R-:W-:Y:S01]  /*3120*/  IADD3.X R17, R19, UR7, RZ, P1, !PT ;  /* 0x0000000713117c10 */ /* 0x000fe20008ffe4ff */
[----:B------:R-:W-:Y:S01]  /*3130*/  IMAD.IADD R26, R26, 0x1, -R33 ;  /* 0x000000011a1a7824 */ /* 0x000fe200078e0a21 */
[----:B------:R-:W-:Y:S01]  /*3140*/  IADD3.X R19, R6, UR7, RZ, P2, !PT ;  /* 0x0000000706137c10 */ /* 0x000fe200097fe4ff */
[----:B------:R-:W-:-:S08]  /*3150*/  IMAD.IADD R6, R21, 0x1, -R4 ;  /* 0x0000000115067824 */ /* 0x000fd000078e0a04 */
[----:B------:R-:W-:Y:S05]  /*3160*/  @!P0 BRA `(.L_x_41) ;  /* 0x0000001c00188947 */ /* 0x000fea0003800000 */
[----:B------:R-:W-:Y:S01]  /*3170*/  ULDC.64 UR6, c[0x0][0x5b8] ;  /* 0x00016e0000067ab9 */ /* 0x000fe20000000a00 */
[----:B------:R-:W-:Y:S01]  /*3180*/  ULDC.64 UR8, c[0x0][0x5a8] ;  /* 0x00016a0000087ab9 */ /* 0x000fe20000000a00 */
[----:B------:R-:W-:Y:S01]  /*3190*/  IMAD.WIDE.U32 R24, R5, UR6, R24 ;  /* 0x0000000605187c25 */ /* 0x000fe2000f8e0018 */
[----:B------:R-:W-:Y:S03]  /*31a0*/  BSSY B1, `(.L_x_42) ;  /* 0x0000010000017945 */ /* 0x000fe60003800000 */
[----:B------:R-:W-:Y:S01]  /*31b0*/  IMAD R4, R32, UR6, RZ ;  /* 0x0000000620047c24 */ /* 0x000fe2000f8e02ff */
[----:B------:R-:W-:-:S03]  /*31c0*/  IADD3 R24, P0, R33, R24, RZ ;  /* 0x0000001821187210 */ /* 0x000fc60007f1e0ff */
[----:B------:R-:W-:Y:S01]  /*31d0*/  IMAD R5, R5, UR7, R4 ;  /* 0x0000000705057c24 */ /* 0x000fe2000f8e0204 */
[----:B------:R-:W-:Y:S02]  /*31e0*/  ULDC.64 UR6, c[0x0][0x5b0] ;  /* 0x00016c0000067ab9 */ /* 0x000fe40000000a00 */
[----:B------:R-:W-:Y:S02]  /*31f0*/  IMAD R27, R29, UR6, RZ ;  /* 0x000000061d1b7c24 */ /* 0x000fe4000f8e02ff */
[----:B------:R-:W-:Y:S02]  /*3200*/  IADD3.X R25, R30, R25, R5, P0, !PT ;  /* 0x000000191e197210 */ /* 0x000fe400007fe405 */
[----:B------:R-:W-:Y:S01]  /*3210*/  ISETP.GE.AND P0, PT, R26, 0x1, PT ;  /* 0x000000011a00780c */ /* 0x000fe20003f06270 */
[C---:B------:R-:W-:Y:S02]  /*3220*/  IMAD R27, R28.reuse, UR7, R27 ;  /* 0x000000071c1b7c24 */ /* 0x040fe4000f8e021b */
[----:B------:R-:W-:Y:S01]  /*3230*/  IMAD.WIDE.U32 R4, R28, UR6, R24 ;  /* 0x000000061c047c25 */ /* 0x000fe2000f8e0018 */
[----:B------:R-:W-:-:S02]  /*3240*/  ISETP.LT.OR P3, PT, R6, 0x1, !P0 ;  /* 0x000000010600780c */ /* 0x000fc40004761670 */
[----:B------:R-:W-:-:S04]  /*3250*/  IADD3 R4, P1, R4, UR8, RZ ;  /* 0x0000000804047c10 */ /* 0x000fc8000ff3e0ff */
[--C-:B------:R-:W-:Y:S02]  /*3260*/  IADD3.X R5, R5, UR9, R27.reuse, P1, !PT ;  /* 0x0000000905057c10 */ /* 0x100fe40008ffe41b */
[----:B------:R-:W-:-:S05]  /*3270*/  PRMT R27, RZ, 0x7610, R27 ;  /* 0x00007610ff1b7816 */ /* 0x000fca000000001b */
[----:B------:R-:W-:Y:S05]  /*3280*/  @P3 BRA `(.L_x_43) ;  /* 0x0000000000043947 */ /* 0x000fea0003800000 */
[----:B------:R0:W5:Y:S02]  /*3290*/  LDG.E.U8 R27, desc[UR20][R4.64] ;  /* 0x00000014041b7981 */ /* 0x000164000c1e1100 */
.L_x_43:
[----:B------:R-:W-:Y:S05]  /*32a0*/  BSYNC B1 ;  /* 0x0000000000017941 */ /* 0x000fea0003800000 */
.L_x_42:
[----:B-----5:R-:W-:Y:S01]  /*32b0*/  LOP3.LUT R27, R27, 0xff, RZ, 0xc0, !PT ;  /* 0x000000ff1b1b7812 */ /* 0x020fe200078ec0ff */
[----:B------:R-:W-:Y:S01]  /*32c0*/  BSSY B1, `(.L_x_44) ;  /* 0x000000c000017945 */ /* 0x000fe20003800000 */
[----:B------:R-:W-:Y:S02]  /*32d0*/  ISETP.GE.AND P1, PT, R26, 0x2, PT ;  /* 0x000000021a00780c */ /* 0x000fe40003f26270 */
[----:B------:R-:W-:Y:S02]  /*32e0*/  F2FP.F16.E5M2.UNPACK_B R27, R27 ;  /* 0x0000001bff1b723e */ /* 0x000fe400020004ff */
[----:B------:R-:W-:-:S03]  /*32f0*/  ISETP.LT.OR P2, PT, R6, 0x1, !P1 ;  /* 0x000000010600780c */ /* 0x000fc60004f41670 */
[----:B------:R-:W-:Y:S01]  /*3300*/  HADD2.F32 R30, -RZ, R27.H0_H0 ;  /* 0x2000001bff1e7230 */ /* 0x000fe20000004100 */
[----:B------:R-:W-:-:S04]  /*3310*/  PRMT R27, RZ, 0x7610, R27 ;  /* 0x00007610ff1b7816 */ /* 0x000fc8000000001b */
[----:B------:R-:W-:-:S04]  /*3320*/  FMUL R30, R30, R15 ;  /* 0x0000000f1e1e7220 */ /* 0x000fc80000400000 */
[----:B--2---:R-:W-:-:S05]  /*3330*/  FFMA R30, R85, R14, R30 ;  /* 0x0000000e551e7223 */ /* 0x004fca000000001e */
[----:B------:R-:W-:-:S05]  /*3340*/  F2FP.SATFINITE.E5M2.F32.PACK_AB_MERGE_C R31, RZ, R30, RZ ;  /* 0x0000001eff1f723e */ /* 0x000fca00048060ff */
[----:B------:R1:W-:Y:S01]  /*3350*/  @!P3 STG.E.U8 desc[UR20][R16.64], R31 ;  /* 0x0000001f1000b986 */ /* 0x0003e2000c101114 */
[----:B------:R-:W-:Y:S05]  /*3360*/  @P2 BRA `(.L_x_45) ;  /* 0x0000000000042947 */ /* 0x000fea0003800000 */
[----:B------:R2:W5:Y:S02]  /*3370*/  LDG.E.U8 R27, desc[UR20][R4.64+0x1] ;  /* 0x00000114041b7981 */ /* 0x000564000c1e1100 */
.L_x_45:
[----:B------:R-:W-:Y:S05]  /*3380*/  BSYNC B1 ;  /* 0x0000000000017941 */ /* 0x000fea0003800000 */
.L_x_44:
[----:B-----5:R-:W-:Y:S01]  /*3390*/  LOP3.LUT R27, R27, 0xff, RZ, 0xc0, !PT ;  /* 0x000000ff1b1b7812 */ /* 0x020fe200078ec0ff */
[----:B------:R-:W-:Y:S01]  /*33a0*/  BSSY B1, `(.L_x_46) ;  /* 0x0000012000017945 */ /* 0x000fe20003800000 */
[----:B-1----:R-:W-:Y:S02]  /*33b0*/  IADD3 R31, P3, R28, 0x8, RZ ;  /* 0x000000081c1f7810 */ /* 0x002fe40007f7e0ff */
[----:B------:R-:W-:Y:S02]  /*33c0*/  F2FP.F16.E5M2.UNPACK_B R27, R27 ;  /* 0x0000001bff1b723e */ /* 0x000fe400020004ff */
[----:B------:R-:W-:Y:S01]  /*33d0*/  ISETP.LT.OR P0, PT, R6, 0x9, !P0 ;  /* 0x000000090600780c */ /* 0x000fe20004701670 */
[----:B------:R-:W-:Y:S02]  /*33e0*/  IMAD.X R29, RZ, RZ, R29, P3 ;  /* 0x000000ffff1d7224 */ /* 0x000fe400018e061d */
[----:B------:R-:W-:Y:S02]  /*33f0*/  HADD2.F32 R28, -RZ, R27.H0_H0 ;  /* 0x2000001bff1c7230 */ /* 0x000fe40000004100 */
[----:B------:R-:W-:-:S04]  /*3400*/  IMAD.WIDE.U32 R24, R31, UR6, R24 ;  /* 0x000000061f187c25 */ /* 0x000fc8000f8e0018 */
[----:B------:R-:W-:Y:S01]  /*3410*/  FMUL R27, R28, R15 ;  /* 0x0000000f1c1b7220 */ /* 0x000fe20000400000 */
[----:B------:R-:W-:Y:S01]  /*3420*/  IMAD R28, R29, UR6, RZ ;  /* 0x000000061d1c7c24 */ /* 0x000fe2000f8e02ff */
[----:B------:R-:W-:Y:S02]  /*3430*/  IADD3 R24, P3, R24, UR8, RZ ;  /* 0x0000000818187c10 */ /* 0x000fe4000ff7e0ff */
[----:B------:R-:W-:Y:S01]  /*3440*/  FFMA R27, R84, R14, R27 ;  /* 0x0000000e541b7223 */ /* 0x000fe2000000001b */
[----:B------:R-:W-:-:S04]  /*3450*/  IMAD R31, R31, UR7, R28 ;  /* 0x000000071f1f7c24 */ /* 0x000fc8000f8e021c */
[----:B------:R-:W-:Y:S02]  /*3460*/  F2FP.SATFINITE.E5M2.F32.PACK_AB_MERGE_C R29, RZ, R27, RZ ;  /* 0x0000001bff1d723e */ /* 0x000fe400048060ff */
[----:B------:R-:W-:Y:S02]  /*3470*/  IADD3.X R25, R25, UR9, R31, P3, !PT ;  /* 0x0000000919197c10 */ /* 0x000fe40009ffe41f */
[----:B------:R-:W-:Y:S01]  /*3480*/  PRMT R27, RZ, 0x7610, R27 ;  /* 0x00007610ff1b7816 */ /* 0x000fe2000000001b */
[----:B------:R1:W-:Y:S01]  /*3490*/  @!P2 STG.E.U8 desc[UR20][R16.64+0x1], R29 ;  /* 0x0000011d1000a986 */ /* 0x0003e2000c101114 */
[----:B------:R-:W-:Y:S05]  /*34a0*/  @P0 BRA `(.L_x_47) ;  /* 0x0000000000040947 */ /* 0x000fea0003800000 */
[----:B------:R3:W5:Y:S02]  /*34b0*/  LDG.E.U8 R27, desc[UR20][R24.64] ;  /* 0x00000014181b7981 */ /* 0x000764000c1e1100 */
.L_x_47:
[----:B------:R-:W-:Y:S05]  /*34c0*/  BSYNC B1 ;  /* 0x0000000000017941 */ /* 0x000fea0003800000 */
.L_x_46:
[----:B-----5:R-:W-:Y:S01]  /*34d0*/  LOP3.LUT R27, R27, 0xff, RZ, 0xc0, !PT ;  /* 0x000000ff1b1b7812 */ /* 0x020fe200078ec0ff */
[----:B------:R-:W-:Y:S01]  /*34e0*/  BSSY B1, `(.L_x_48) ;  /* 0x000000b000017945 */ /* 0x000fe20003800000 */
[----:B------:R-:W-:Y:S02]  /*34f0*/  ISETP.LT.OR P1, PT, R6, 0x9, !P1 ;  /* 0x000000090600780c */ /* 0x000fe40004f21670 */
[----:B------:R-:W-:-:S05]  /*3500*/  F2FP.F16.E5M2.UNPACK_B R27, R27 ;  /* 0x0000001bff1b723e */ /* 0x000fca00020004ff */
[----:B------:R-:W-:Y:S01]  /*3510*/  HADD2.F32 R28, -RZ, R27.H0_H0 ;  /* 0x2000001bff1c7230 */ /* 0x000fe20000004100 */
[----:B------:R-:W-:-:S04]  /*3520*/  PRMT R27, RZ, 0x7610, R27 ;  /* 0x00007610ff1b7816 */ /* 0x000fc8000000001b */
[----:B------:R-:W-:-:S04]  /*3530*/  FMUL R28, R28, R15 ;  /* 0x0000000f1c1c7220 */ /* 0x000fc80000400000 */
[----:B------:R-:W-:-:S05]  /*3540*/  FFMA R28, R83, R14, R28 ;  /* 0x0000000e531c7223 */ /* 0x000fca000000001c */
[----:B-1----:R-:W-:-:S05]  /*3550*/  F2FP.SATFINITE.E5M2.F32.PACK_AB_MERGE_C R29, RZ, R28, RZ ;  /* 0x0000001cff1d723e */ /* 0x002fca00048060ff */
[----:B------:R1:W-:Y:S01]  /*3560*/  @!P0 STG.E.U8 desc[UR20][R18.64], R29 ;  /* 0x0000001d12008986 */ /* 0x0003e2000c101114 */
[----:B------:R-:W-:Y:S05]  /*3570*/  @P1 BRA `(.L_x_49) ;  /* 0x0000000000041947 */ /* 0x000fea0003800000 */
[----:B------:R4:W5:Y:S02]  /*3580*/  LDG.E.U8 R27, desc[UR20][R24.64+0x1] ;  /* 0x00000114181b7981 */ /* 0x000964000c1e1100 */
.L_x_49:
[----:B------:R-:W-:Y:S05]  /*3590*/  BSYNC B1 ;  /* 0x0000000000017941 */ /* 0x000fea0003800000 */
.L_x_48:
[----:B-----5:R-:W-:Y:S01]  /*35a0*/  LOP3.LUT R27, R27, 0xff, RZ, 0xc0, !PT ;  /* 0x000000ff1b1b7812 */ /* 0x020fe200078ec0ff */
[----:B------:R-:W-:Y:S01]  /*35b0*/  BSSY B1, `(.L_x_50) ;  /* 0x000000c000017945 */ /* 0x000fe20003800000 */
[----:B------:R-:W-:Y:S02]  /*35c0*/  ISETP.GE.AND P0, PT, R26, 0x9, PT ;  /* 0x000000091a00780c */ /* 0x000fe40003f06270 */
[----:B------:R-:W-:Y:S02]  /*35d0*/  F2FP.F16.E5M2.UNPACK_B R27, R27 ;  /* 0x0000001bff1b723e */ /* 0x000fe400020004ff */
[----:B------:R-:W-:-:S03]  /*35e0*/  ISETP.LT.OR P2, PT, R6, 0x1, !P0 ;  /* 0x000000010600780c */ /* 0x000fc60004741670 */
[----:B------:R-:W-:-:S05]  /*35f0*/  HADD2.F32 R28, -RZ, R27.H0_H0 ;  /* 0x2000001bff1c7230 */ /* 0x000fca0000004100 */
[----:B------:R-:W-:-:S04]  /*3600*/  FMUL R27, R28, R15 ;  /* 0x0000000f1c1b7220 */ /* 0x000fc80000400000 */
[----:B------:R-:W-:-:S05]  /*3610*/  FFMA R27, R82, R14, R27 ;  /* 0x0000000e521b7223 */ /* 0x000fca000000001b */
[----:B-1----:R-:W-:Y:S02]  /*3620*/  F2FP.SATFINITE.E5M2.F32.PACK_AB_MERGE_C R29, RZ, R27, RZ ;  /* 0x0000001bff1d723e */ /* 0x002fe400048060ff */
[----:B------:R-:W-:-:S03]  /*3630*/  PRMT R27, RZ, 0x7610, R27 ;  /* 0x00007610ff1b7816 */ /* 0x000fc6000000001b */
[----:B------:R1:W-:Y:S01]  /*3640*/  @!P1 STG.E.U8 desc[UR20][R18.64+0x1], R29 ;  /* 0x0000011d12009986 */ /* 0x0003e2000c101114 */
[----:B------:R-:W-:Y:S05]  /*3650*/  @P2 BRA `(.L_x_51) ;  /* 0x0000000000042947 */ /* 0x000fea0003800000 */
[----:B------:R0:W5:Y:S02]  /*3660*/  LDG.E.U8 R27, desc[UR20][R4.64+0x8] ;  /* 0x00000814041b7981 */ /* 0x000164000c1e1100 */
.L_x_51:
[----:B------:R-:W-:Y:S05]  /*3670*/  BSYNC B1 ;  /* 0x0000000000017941 */ /* 0x000fea0003800000 */
.L_x_50:
        /* <DEDUP_REMOVED lines=13> */
.L_x_53:
[----:B------:R-:W-:Y:S05]  /*3750*/  BSYNC B1 ;  /* 0x0000000000017941 */ /* 0x000fea0003800000 */
.L_x_52:
[----:B-----5:R-:W-:Y:S01]  /*3760*/  LOP3.LUT R27, R27, 0xff, RZ, 0xc0, !PT ;  /* 0x000000ff1b1b7812 */ /* 0x020fe200078ec0ff */
[----:B------:R-:W-:Y:S01]  /*3770*/  BSSY B1, `(.L_x_54) ;  /* 0x000000b000017945 */ /* 0x000fe20003800000 */
[----:B------:R-:W-:Y:S02]  /*3780*/  ISETP.LT.OR P0, PT, R6, 0x9, !P0 ;  /* 0x000000090600780c */ /* 0x000fe40004701670 */
[----:B------:R-:W-:-:S05]  /*3790*/  F2FP.F16.E5M2.UNPACK_B R27, R27 ;  /* 0x0000001bff1b723e */ /* 0x000fca00020004ff */
        /* <DEDUP_REMOVED lines=8> */
.L_x_55:
[----:B------:R-:W-:Y:S05]  /*3820*/  BSYNC B1 ;  /* 0x0000000000017941 */ /* 0x000fea0003800000 */
.L_x_54:
        /* <DEDUP_REMOVED lines=12> */
.L_x_57:
[----:B------:R-:W-:Y:S05]  /*38f0*/  BSYNC B1 ;  /* 0x0000000000017941 */ /* 0x000fea0003800000 */
.L_x_56:
        /* <DEDUP_REMOVED lines=13> */
.L_x_59:
[----:B------:R-:W-:Y:S05]  /*39d0*/  BSYNC B1 ;  /* 0x0000000000017941 */ /* 0x000fea0003800000 */
.L_x_58:
        /* <DEDUP_REMOVED lines=13> */
.L_x_61:
[----:B------:R-:W-:Y:S05]  /*3ab0*/  BSYNC B1 ;  /* 0x0000000000017941 */ /* 0x000fea0003800000 */
.L_x_60:
        /* <DEDUP_REMOVED lines=12> */
.L_x_63:
[----:B------:R-:W-:Y:S05]  /*3b80*/  BSYNC B1 ;  /* 0x0000000000017941 */ /* 0x000fea0003800000 */
.L_x_62:
        /* <DEDUP_REMOVED lines=12> */
.L_x_65:
[----:B------:R-:W-:Y:S05]  /*3c50*/  BSYNC B1 ;  /* 0x0000000000017941 */ /* 0x000fea0003800000 */
.L_x_64:
        /* <DEDUP_REMOVED lines=13> */
.L_x_67:
[----:B------:R-:W-:Y:S05]  /*3d30*/  BSYNC B1 ;  /* 0x0000000000017941 */ /* 0x000fea0003800000 */
.L_x_66:
        /* <DEDUP_REMOVED lines=13> */
.L_x_69:
[----:B------:R-:W-:Y:S05]  /*3e10*/  BSYNC B1 ;  /* 0x0000000000017941 */ /* 0x000fea0003800000 */
.L_x_68:
        /* <DEDUP_REMOVED lines=12> */
.L_x_71:
[----:B------:R-:W-:Y:S05]  /*3ee0*/  BSYNC B1 ;  /* 0x0000000000017941 */ /* 0x000fea0003800000 */
.L_x_70:
        /* <DEDUP_REMOVED lines=12> */
.L_x_73:
[----:B------:R-:W-:Y:S05]  /*3fb0*/  BSYNC B1 ;  /* 0x0000000000017941 */ /* 0x000fea0003800000 */
.L_x_72:
        /* <DEDUP_REMOVED lines=13> */
.L_x_75:
[----:B------:R-:W-:Y:S05]  /*4090*/  BSYNC B1 ;  /* 0x0000000000017941 */ /* 0x000fea0003800000 */
.L_x_74:
        /* <DEDUP_REMOVED lines=13> */
.L_x_77:
[----:B------:R-:W-:Y:S05]  /*4170*/  BSYNC B1 ;  /* 0x0000000000017941 */ /* 0x000fea0003800000 */
.L_x_76:
        /* <DEDUP_REMOVED lines=12> */
.L_x_79:
[----:B------:R-:W-:Y:S05]  /*4240*/  BSYNC B1 ;  /* 0x0000000000017941 */ /* 0x000fea0003800000 */
.L_x_78:
        /* <DEDUP_REMOVED lines=12> */
.L_x_81:
[----:B------:R-:W-:Y:S05]  /*4310*/  BSYNC B1 ;  /* 0x0000000000017941 */ /* 0x000fea0003800000 */
.L_x_80:
        /* <DEDUP_REMOVED lines=13> */
.L_x_83:
[----:B------:R-:W-:Y:S05]  /*43f0*/  BSYNC B1 ;  /* 0x0000000000017941 */ /* 0x000fea0003800000 */
.L_x_82:
        /* <DEDUP_REMOVED lines=13> */
.L_x_85:
[----:B------:R-:W-:Y:S05]  /*44d0*/  BSYNC B1 ;  /* 0x0000000000017941 */ /* 0x000fea0003800000 */
.L_x_84:
        /* <DEDUP_REMOVED lines=12> */
.L_x_87:
[----:B------:R-:W-:Y:S05]  /*45a0*/  BSYNC B1 ;  /* 0x0000000000017941 */ /* 0x000fea0003800000 */
.L_x_86:
        /* <DEDUP_REMOVED lines=12> */
.L_x_89:
[----:B------:R-:W-:Y:S05]  /*4670*/  BSYNC B1 ;  /* 0x0000000000017941 */ /* 0x000fea0003800000 */
.L_x_88:
        /* <DEDUP_REMOVED lines=13> */
.L_x_91:
[----:B------:R-:W-:Y:S05]  /*4750*/  BSYNC B1 ;  /* 0x0000000000017941 */ /* 0x000fea0003800000 */
.L_x_90:
        /* <DEDUP_REMOVED lines=13> */
.L_x_93:
[----:B------:R-:W-:Y:S05]  /*4830*/  BSYNC B1 ;  /* 0x0000000000017941 */ /* 0x000fea0003800000 */
.L_x_92:
        /* <DEDUP_REMOVED lines=12> */
.L_x_95:
[----:B------:R-:W-:Y:S05]  /*4900*/  BSYNC B1 ;  /* 0x0000000000017941 */ /* 0x000fea0003800000 */
.L_x_94:
        /* <DEDUP_REMOVED lines=12> */
.L_x_97:
[----:B------:R-:W-:Y:S05]  /*49d0*/  BSYNC B1 ;  /* 0x0000000000017941 */ /* 0x000fea0003800000 */
.L_x_96:
        /* <DEDUP_REMOVED lines=13> */
.L_x_99:
[----:B------:R-:W-:Y:S05]  /*4ab0*/  BSYNC B1 ;  /* 0x0000000000017941 */ /* 0x000fea0003800000 */
.L_x_98:
[----:B-----5:R-:W-:Y:S01]  /*4ac0*/  LOP3.LUT R27, R27, 0xff, RZ, 0xc0, !PT ;  /* 0x000000ff1b1b7812 */ /* 0x020fe200078ec0ff */
[----:B------:R-:W-:Y:S01]  /*4ad0*/  BSSY B1, `(.L_x_100) ;  /* 0x000000c000017945 */ /* 0x000fe20003800000 */
[----:B------:R-:W-:Y:S02]  /*4ae0*/  ISETP.GE.AND P1, PT, R26, 0x3a, PT ;  /* 0x0000003a1a00780c */ /* 0x000fe40003f26270 */
[----:B------:R-:W-:Y:S02]  /*4af0*/  F2FP.F16.E5M2.UNPACK_B R27, R27 ;  /* 0x0000001bff1b723e */ /* 0x000fe400020004ff */
[----:B------:R-:W-:Y:S02]  /*4b00*/  ISETP.LT.OR P3, PT, R6, 0x1, !P1 ;  /* 0x000000010600780c */ /* 0x000fe40004f61670 */
[----:B------:R-:W-:Y:S01]  /*4b10*/  PRMT R26, RZ, 0x7610, R26 ;  /* 0x00007610ff1a7816 */ /* 0x000fe2000000001a */
[----:B------:R-:W-:-:S05]  /*4b20*/  HADD2.F32 R28, -RZ, R27.H0_H0 ;  /* 0x2000001bff1c7230 */ /* 0x000fca0000004100 */
[----:B------:R-:W-:-:S04]  /*4b30*/  FMUL R28, R28, R15 ;  /* 0x0000000f1c1c7220 */ /* 0x000fc80000400000 */
[----:B------:R-:W-:-:S05]  /*4b40*/  FFMA R28, R57, R14, R28 ;  /* 0x0000000e391c7223 */ /* 0x000fca000000001c */
[----:B------:R-:W-:-:S05]  /*4b50*/  F2FP.SATFINITE.E5M2.F32.PACK_AB_MERGE_C R27, RZ, R28, RZ ;  /* 0x0000001cff1b723e */ /* 0x000fca00048060ff */
[----:B------:R0:W-:Y:S01]  /*4b60*/  @!P2 STG.E.U8 desc[UR20][R16.64+0x38], R27 ;  /* 0x0000381b1000a986 */ /* 0x0001e2000c101114 */
[----:B------:R-:W-:Y:S05]  /*4b70*/  @P3 BRA `(.L_x_101) ;  /* 0x0000000000043947 */ /* 0x000fea0003800000 */
[----:B------:R0:W5:Y:S02]  /*4b80*/  LDG.E.U8 R26, desc[UR20][R4.64+0x39] ;  /* 0x00003914041a7981 */ /* 0x000164000c1e1100 */
.L_x_101:
[----:B------:R-:W-:Y:S05]  /*4b90*/  BSYNC B1 ;  /* 0x0000000000017941 */ /* 0x000fea0003800000 */
.L_x_100:
[----:B-----5:R-:W-:Y:S01]  /*4ba0*/  LOP3.LUT R26, R26, 0xff, RZ, 0xc0, !PT ;  /* 0x000000ff1a1a7812 */ /* 0x020fe200078ec0ff */
[----:B------:R-:W-:Y:S01]  /*4bb0*/  BSSY B1, `(.L_x_102) ;  /* 0x000000b000017945 */ /* 0x000fe20003800000 */
[----:B------:R-:W-:Y:S02]  /*4bc0*/  ISETP.LT.OR P0, PT, R6, 0x9, !P0 ;  /* 0x000000090600780c */ /* 0x000fe40004701670 */
[----:B------:R-:W-:Y:S02]  /*4bd0*/  F2FP.F16.E5M2.UNPACK_B R26, R26 ;  /* 0x0000001aff1a723e */ /* 0x000fe400020004ff */
[----:B0-2---:R-:W-:-:S03]  /*4be0*/  PRMT R4, RZ, 0x7610, R4 ;  /* 0x00007610ff047816 */ /* 0x005fc60000000004 */
[----:B------:R-:W-:-:S05]  /*4bf0*/  HADD2.F32 R26, -RZ, R26.H0_H0 ;  /* 0x2000001aff1a7230 */ /* 0x000fca0000004100 */
[----:B------:R-:W-:-:S04]  /*4c00*/  FMUL R5, R26, R15 ;  /* 0x0000000f1a057220 */ /* 0x000fc80000400000 */
[----:B------:R-:W-:-:S05]  /*4c10*/  FFMA R5, R56, R14, R5 ;  /* 0x0000000e38057223 */ /* 0x000fca0000000005 */
[----:B------:R-:W-:-:S05]  /*4c20*/  F2FP.SATFINITE.E5M2.F32.PACK_AB_MERGE_C R5, RZ, R5, RZ ;  /* 0x00000005ff05723e */ /* 0x000fca00048060ff */
[----:B------:R0:W-:Y:S01]  /*4c30*/  @!P3 STG.E.U8 desc[UR20][R16.64+0x39], R5 ;  /* 0x000039051000b986 */ /* 0x0001e2000c101114 */
[----:B------:R-:W-:Y:S05]  /*4c40*/  @P0 BRA `(.L_x_103) ;  /* 0x0000000000040947 */ /* 0x000fea0003800000 */
[----:B------:R2:W5:Y:S02]  /*4c50*/  LDG.E.U8 R4, desc[UR20][R24.64+0x38] ;  /* 0x0000381418047981 */ /* 0x000564000c1e1100 */
.L_x_103:
[----:B------:R-:W-:Y:S05]  /*4c60*/  BSYNC B1 ;  /* 0x0000000000017941 */ /* 0x000fea0003800000 */
.L_x_102:
[----:B-----5:R-:W-:Y:S01]  /*4c70*/  LOP3.LUT R4, R4, 0xff, RZ, 0xc0, !PT ;  /* 0x000000ff04047812 */ /* 0x020fe200078ec0ff */
[----:B------:R-:W-:Y:S01]  /*4c80*/  BSSY B1, `(.L_x_104) ;  /* 0x000000b000017945 */ /* 0x000fe20003800000 */
[----:B------:R-:W-:Y:S02]  /*4c90*/  ISETP.LT.OR P1, PT, R6, 0x9, !P1 ;  /* 0x000000090600780c */ /* 0x000fe40004f21670 */
[----:B------:R-:W-:-:S05]  /*4ca0*/  F2FP.F16.E5M2.UNPACK_B R4, R4 ;  /* 0x00000004ff04723e */ /* 0x000fca00020004ff */
[----:B------:R-:W-:-:S05]  /*4cb0*/  HADD2.F32 R4, -RZ, R4.H0_H0 ;  /* 0x20000004ff047230 */ /* 0x000fca0000004100 */
[----:B------:R-:W-:-:S04]  /*4cc0*/  FMUL R4, R4, R15 ;  /* 0x0000000f04047220 */ /* 0x000fc80000400000 */
[----:B------:R-:W-:-:S05]  /*4cd0*/  FFMA R4, R23, R14, R4 ;  /* 0x0000000e17047223 */ /* 0x000fca0000000004 */
[----:B0-----:R-:W-:Y:S02]  /*4ce0*/  F2FP.SATFINITE.E5M2.F32.PACK_AB_MERGE_C R5, RZ, R4, RZ ;  /* 0x00000004ff05723e */ /* 0x001fe400048060ff */
[----:B------:R-:W-:-:S03]  /*4cf0*/  PRMT R4, RZ, 0x7610, R4 ;  /* 0x00007610ff047816 */ /* 0x000fc60000000004 */
[----:B------:R0:W-:Y:S01]  /*4d00*/  @!P0 STG.E.U8 desc[UR20][R18.64+0x38], R5 ;  /* 0x0000380512008986 */ /* 0x0001e2000c101114 */
[----:B------:R-:W-:Y:S05]  /*4d10*/  @P1 BRA `(.L_x_105) ;  /* 0x0000000000041947 */ /* 0x000fea0003800000 */
[----:B------:R0:W5:Y:S02]  /*4d20*/  LDG.E.U8 R4, desc[UR20][R24.64+0x39] ;  /* 0x0000391418047981 */ /* 0x000164000c1e1100 */
.L_x_105:
[----:B------:R-:W-:Y:S05]  /*4d30*/  BSYNC B1 ;  /* 0x0000000000017941 */ /* 0x000fea0003800000 */
.L_x_104:
[----:B------:R-:W-:Y:S05]  /*4d40*/  @P1 BRA `(.L_x_106) ;  /* 0x0000000800601947 */ /* 0x000fea0003800000 */
[----:B-----5:R-:W-:-:S04]  /*4d50*/  LOP3.LUT R4, R4, 0xff, RZ, 0xc0, !PT ;  /* 0x000000ff04047812 */ /* 0x020fc800078ec0ff */
[----:B------:R-:W-:-:S05]  /*4d60*/  F2FP.F16.E5M2.UNPACK_B R4, R4 ;  /* 0x00000004ff04723e */ /* 0x000fca00020004ff */
[----:B------:R-:W-:-:S05]  /*4d70*/  HADD2.F32 R4, -RZ, R4.H0_H0 ;  /* 0x20000004ff047230 */ /* 0x000fca0000004100 */
[----:B0-----:R-:W-:-:S04]  /*4d80*/  FMUL R5, R4, R15 ;  /* 0x0000000f04057220 */ /* 0x001fc80000400000 */
[----:B------:R-:W-:-:S05]  /*4d90*/  FFMA R5, R22, R14, R5 ;  /* 0x0000000e16057223 */ /* 0x000fca0000000005 */
[----:B------:R-:W-:-:S05]  /*4da0*/  F2FP.SATFINITE.E5M2.F32.PACK_AB_MERGE_C R5, RZ, R5, RZ ;  /* 0x00000005ff05723e */ /* 0x000fca00048060ff */
[----:B------:R0:W-:Y:S01]  /*4db0*/  STG.E.U8 desc[UR20][R18.64+0x39], R5 ;  /* 0x0000390512007986 */ /* 0x0001e2000c101114 */
[----:B------:R-:W-:Y:S05]  /*4dc0*/  BRA `(.L_x_106) ;  /* 0x0000000800407947 */ /* 0x000fea0003800000 */
.L_x_41:
[C---:B------:R-:W-:Y:S01]  /*4dd0*/  ISETP.GE.AND P3, PT, R26.reuse, 0x1, PT ;  /* 0x000000011a00780c */ /* 0x040fe20003f66270 */
[-C--:B--2---:R-:W-:Y:S01]  /*4de0*/  FMUL R85, R85, R14.reuse ;  /* 0x0000000e55557220 */ /* 0x084fe20000400000 */
[----:B------:R-:W-:Y:S01]  /*4df0*/  ISETP.GE.AND P0, PT, R26, 0x2, PT ;  /* 0x000000021a00780c */ /* 0x000fe20003f06270 */
[-C--:B------:R-:W-:Y:S01]  /*4e00*/  FMUL R84, R84, R14.reuse ;  /* 0x0000000e54547220 */ /* 0x080fe20000400000 */
[C---:B------:R-:W-:Y:S01]  /*4e10*/  ISETP.LT.OR P1, PT, R6.reuse, 0x1, !P3 ;  /* 0x000000010600780c */ /* 0x040fe20005f21670 */
[-C--:B------:R-:W-:Y:S01]  /*4e20*/  FMUL R83, R83, R14.reuse ;  /* 0x0000000e53537220 */ /* 0x080fe20000400000 */
[----:B------:R-:W-:Y:S01]  /*4e30*/  ISETP.LT.OR P2, PT, R6, 0x1, !P0 ;  /* 0x000000010600780c */ /* 0x000fe20004741670 */
[-C--:B------:R-:W-:Y:S01]  /*4e40*/  FMUL R82, R82, R14.reuse ;  /* 0x0000000e52527220 */ /* 0x080fe20000400000 */
[----:B------:R-:W-:Y:S01]  /*4e50*/  ISETP.LT.OR P3, PT, R6, 0x9, !P3 ;  /* 0x000000090600780c */ /* 0x000fe20005f61670 */
[-C--:B------:R-:W-:Y:S01]  /*4e60*/  FMUL R81, R81, R14.reuse ;  /* 0x0000000e51517220 */ /* 0x080fe20000400000 */
[----:B------:R-:W-:Y:S01]  /*4e70*/  F2FP.SATFINITE.E5M2.F32.PACK_AB_MERGE_C R85, RZ, R85, RZ ;  /* 0x00000055ff55723e */ /* 0x000fe200048060ff */
[----:B------:R-:W-:Y:S01]  /*4e80*/  FMUL R80, R80, R14 ;  /* 0x0000000e50507220 */ /* 0x000fe20000400000 */
[----:B------:R-:W-:Y:S01]  /*4e90*/  F2FP.SATFINITE.E5M2.F32.PACK_AB_MERGE_C R5, RZ, R84, RZ ;  /* 0x00000054ff05723e */ /* 0x000fe200048060ff */
[-C--:B------:R-:W-:Y:S01]  /*4ea0*/  FMUL R79, R79, R14.reuse ;  /* 0x0000000e4f4f7220 */ /* 0x080fe20000400000 */
[----:B------:R-:W-:Y:S01]  /*4eb0*/  F2FP.SATFINITE.E5M2.F32.PACK_AB_MERGE_C R83, RZ, R83, RZ ;  /* 0x00000053ff53723e */ /* 0x000fe200048060ff */
[-C--:B------:R-:W-:Y:S01]  /*4ec0*/  FMUL R78, R78, R14.reuse ;  /* 0x0000000e4e4e7220 */ /* 0x080fe20000400000 */
[----:B------:R-:W-:Y:S01]  /*4ed0*/  ISETP.LT.OR P0, PT, R6, 0x9, !P0 ;  /* 0x000000090600780c */ /* 0x000fe20004701670 */
[----:B------:R-:W-:Y:S01]  /*4ee0*/  @!P1 STG.E.U8 desc[UR20][R16.64], R85 ;  /* 0x0000005510009986 */ /* 0x000fe2000c101114 */
[C---:B------:R-:W-:Y:S01]  /*4ef0*/  ISETP.GE.AND P1, PT, R26.reuse, 0x9, PT ;  /* 0x000000091a00780c */ /* 0x040fe20003f26270 */
[-C--:B------:R-:W-:Y:S01]  /*4f00*/  FMUL R77, R77, R14.reuse ;  /* 0x0000000e4d4d7220 */ /* 0x080fe20000400000 */
[----:B------:R-:W-:Y:S01]  /*4f10*/  F2FP.SATFINITE.E5M2.F32.PACK_AB_MERGE_C R81, RZ, R81, RZ ;  /* 0x00000051ff51723e */ /* 0x000fe200048060ff */
[----:B------:R0:W-:Y:S01]  /*4f20*/  @!P2 STG.E.U8 desc[UR20][R16.64+0x1], R5 ;  /* 0x000001051000a986 */ /* 0x0001e2000c101114 */
[----:B------:R-:W-:Y:S01]  /*4f30*/  ISETP.GE.AND P2, PT, R26, 0xa, PT ;  /* 0x0000000a1a00780c */ /* 0x000fe20003f46270 */
[----:B------:R-:W-:Y:S01]  /*4f40*/  FMUL R76, R76, R14 ;  /* 0x0000000e4c4c7220 */ /* 0x000fe20000400000 */
[----:B------:R-:W-:Y:S01]  /*4f50*/  F2FP.SATFINITE.E5M2.F32.PACK_AB_MERGE_C R25, RZ, R80, RZ ;  /* 0x00000050ff19723e */ /* 0x000fe200048060ff */
[----:B------:R-:W-:Y:S01]  /*4f60*/  @!P3 STG.E.U8 desc[UR20][R18.64], R83 ;  /* 0x000000531200b986 */ /* 0x000fe2000c101114 */
[----:B------:R-:W-:Y:S01]  /*4f70*/  ISETP.LT.OR P3, PT, R6, 0x1, !P1 ;  /* 0x000000010600780c */ /* 0x000fe20004f61670 */
[-C--:B------:R-:W-:Y:S01]  /*4f80*/  FMUL R74, R74, R14.reuse ;  /* 0x0000000e4a4a7220 */ /* 0x080fe20000400000 */
[C---:B------:R-:W-:Y:S01]  /*4f90*/  ISETP.LT.OR P5, PT, R6.reuse, 0x1, !P2 ;  /* 0x000000010600780c */ /* 0x040fe200057a1670 */
[-C--:B------:R-:W-:Y:S01]  /*4fa0*/  FMUL R75, R75, R14.reuse ;  /* 0x0000000e4b4b7220 */ /* 0x080fe20000400000 */
[----:B------:R-:W-:Y:S01]  /*4fb0*/  ISETP.LT.OR P1, PT, R6, 0x9, !P1 ;  /* 0x000000090600780c */ /* 0x000fe20004f21670 */
[-C--:B------:R-:W-:Y:S01]  /*4fc0*/  FMUL R73, R73, R14.reuse ;  /* 0x0000000e49497220 */ /* 0x080fe20000400000 */
[----:B------:R-:W-:Y:S01]  /*4fd0*/  F2FP.SATFINITE.E5M2.F32.PACK_AB_MERGE_C R79, RZ, R79, RZ ;  /* 0x0000004fff4f723e */ /* 0x000fe200048060ff */
[----:B------:R-:W-:Y:S01]  /*4fe0*/  FMUL R72, R72, R14 ;  /* 0x0000000e48487220 */ /* 0x000fe20000400000 */
[----:B0-----:R-:W-:Y:S01]  /*4ff0*/  F2FP.SATFINITE.E5M2.F32.PACK_AB_MERGE_C R5, RZ, R82, RZ ;  /* 0x00000052ff05723e */ /* 0x001fe200048060ff */
[-C--:B------:R-:W-:Y:S01]  /*5000*/  FMUL R70, R70, R14.reuse ;  /* 0x0000000e46467220 */ /* 0x080fe20000400000 */
[----:B------:R-:W-:Y:S01]  /*5010*/  ISETP.LT.OR P2, PT, R6, 0x9, !P2 ;  /* 0x000000090600780c */ /* 0x000fe20005741670 */
[----:B------:R-:W-:Y:S01]  /*5020*/  FMUL R71, R71, R14 ;  /* 0x0000000e47477220 */ /* 0x000fe20000400000 */
[----:B------:R-:W-:Y:S01]  /*5030*/  F2FP.SATFINITE.E5M2.F32.PACK_AB_MERGE_C R27, RZ, R78, RZ ;  /* 0x0000004eff1b723e */ /* 0x000fe200048060ff */
[----:B------:R0:W-:Y:S01]  /*5040*/  @!P0 STG.E.U8 desc[UR20][R18.64+0x1], R5 ;  /* 0x0000010512008986 */ /* 0x0001e2000c101114 */
[C---:B------:R-:W-:Y:S01]  /*5050*/  ISETP.GE.AND P0, PT, R26.reuse, 0x11, PT ;  /* 0x000000111a00780c */ /* 0x040fe20003f06270 */
[-C--:B------:R-:W-:Y:S01]  /*5060*/  FMUL R69, R69, R14.reuse ;  /* 0x0000000e45457220 */ /* 0x080fe20000400000 */
[----:B------:R-:W-:Y:S01]  /*5070*/  F2FP.SATFINITE.E5M2.F32.PACK_AB_MERGE_C R77, RZ, R77, RZ ;  /* 0x0000004dff4d723e */ /* 0x000fe200048060ff */
[----:B------:R-:W-:Y:S01]  /*5080*/  @!P3 STG.E.U8 desc[UR20][R16.64+0x8], R81 ;  /* 0x000008511000b986 */ /* 0x000fe2000c101114 */
[----:B------:R-:W-:Y:S01]  /*5090*/  ISETP.GE.AND P3, PT, R26, 0x12, PT ;  /* 0x000000121a00780c */ /* 0x000fe20003f66270 */
[-C--:B------:R-:W-:Y:S01]  /*50a0*/  FMUL R68, R68, R14.reuse ;  /* 0x0000000e44447220 */ /* 0x080fe20000400000 */
[----:B------:R-:W-:Y:S01]  /*50b0*/  F2FP.SATFINITE.E5M2.F32.PACK_AB_MERGE_C R75, RZ, R75, RZ ;  /* 0x0000004bff4b723e */ /* 0x000fe200048060ff */
[----:B------:R1:W-:Y:S01]  /*50c0*/  @!P5 STG.E.U8 desc[UR20][R16.64+0x9], R25 ;  /* 0x000009191000d986 */ /* 0x0003e2000c101114 */
[C---:B------:R-:W-:Y:S01]  /*50d0*/  ISETP.LT.OR P5, PT, R6.reuse, 0x1, !P3 ;  /* 0x000000010600780c */ /* 0x040fe20005fa1670 */
[-C--:B------:R-:W-:Y:S01]  /*50e0*/  FMUL R67, R67, R14.reuse ;  /* 0x0000000e43437220 */ /* 0x080fe20000400000 */
[C---:B------:R-:W-:Y:S01]  /*50f0*/  ISETP.LT.OR P3, PT, R6.reuse, 0x9, !P3 ;  /* 0x000000090600780c */ /* 0x040fe20005f61670 */
[----:B------:R-:W-:Y:S01]  /*5100*/  @!P1 STG.E.U8 desc[UR20][R18.64+0x8], R79 ;  /* 0x0000084f12009986 */ /* 0x000fe2000c101114 */
[----:B------:R-:W-:Y:S01]  /*5110*/  ISETP.LT.OR P1, PT, R6, 0x1, !P0 ;  /* 0x000000010600780c */ /* 0x000fe20004721670 */
[----:B------:R-:W-:Y:S01]  /*5120*/  FMUL R66, R66, R14 ;  /* 0x0000000e42427220 */ /* 0x000fe20000400000 */
[----:B0-----:R-:W-:Y:S01]  /*5130*/  F2FP.SATFINITE.E5M2.F32.PACK_AB_MERGE_C R5, RZ, R76, RZ ;  /* 0x0000004cff05723e */ /* 0x001fe200048060ff */
[----:B------:R-:W-:Y:S01]  /*5140*/  @!P2 STG.E.U8 desc[UR20][R18.64+0x9], R27 ;  /* 0x0000091b1200a986 */ /* 0x000fe2000c101114 */
[----:B------:R-:W-:Y:S01]  /*5150*/  ISETP.GE.AND P2, PT, R26, 0x19, PT ;  /* 0x000000191a00780c */ /* 0x000fe20003f46270 */
[-C--:B------:R-:W-:Y:S01]  /*5160*/  FMUL R65, R65, R14.reuse ;  /* 0x0000000e41417220 */ /* 0x080fe20000400000 */
[----:B------:R-:W-:Y:S01]  /*5170*/  ISETP.LT.OR P0, PT, R6, 0x9, !P0 ;  /* 0x000000090600780c */ /* 0x000fe20004701670 */
[----:B------:R-:W-:Y:S01]  /*5180*/  FMUL R64, R64, R14 ;  /* 0x0000000e40407220 */ /* 0x000fe20000400000 */
[----:B------:R-:W-:Y:S01]  /*5190*/  ISETP.LT.OR P6, PT, R6, 0x1, !P2 ;  /* 0x000000010600780c */ /* 0x000fe200057c1670 */
[----:B------:R0:W-:Y:S01]  /*51a0*/  @!P5 STG.E.U8 desc[UR20][R16.64+0x11], R5 ;  /* 0x000011051000d986 */ /* 0x0001e2000c101114 */
[----:B-1----:R-:W-:Y:S01]  /*51b0*/  F2FP.SATFINITE.E5M2.F32.PACK_AB_MERGE_C R25, RZ, R74, RZ ;  /* 0x0000004aff19723e */ /* 0x002fe200048060ff */
[-C--:B------:R-:W-:Y:S01]  /*51c0*/  FMUL R62, R62, R14.reuse ;  /* 0x0000000e3e3e7220 */ /* 0x080fe20000400000 */
[----:B------:R-:W-:Y:S01]  /*51d0*/  F2FP.SATFINITE.E5M2.F32.PACK_AB_MERGE_C R73, RZ, R73, RZ ;  /* 0x00000049ff49723e */ /* 0x000fe200048060ff */
[----:B------:R-:W-:Y:S01]  /*51e0*/  @!P1 STG.E.U8 desc[UR20][R16.64+0x10], R77 ;  /* 0x0000104d10009986 */ /* 0x000fe2000c101114 */
[----:B------:R-:W-:Y:S01]  /*51f0*/  ISETP.GE.AND P1, PT, R26, 0x1a, PT ;  /* 0x0000001a1a00780c */ /* 0x000fe20003f26270 */
[-C--:B------:R-:W-:Y:S01]  /*5200*/  FMUL R63, R63, R14.reuse ;  /* 0x0000000e3f3f7220 */ /* 0x080fe20000400000 */
[C---:B------:R-:W-:Y:S01]  /*5210*/  ISETP.LT.OR P2, PT, R6.reuse, 0x9, !P2 ;  /* 0x000000090600780c */ /* 0x040fe20005741670 */
[----:B------:R1:W-:Y:S01]  /*5220*/  @!P3 STG.E.U8 desc[UR20][R18.64+0x11], R25 ;  /* 0x000011191200b986 */ /* 0x0003e2000c101114 */
[C---:B------:R-:W-:Y:S01]  /*5230*/  ISETP.LT.OR P5, PT, R6.reuse, 0x1, !P1 ;  /* 0x000000010600780c */ /* 0x040fe20004fa1670 */
[----:B------:R-:W-:Y:S01]  /*5240*/  FMUL R61, R61, R14 ;  /* 0x0000000e3d3d7220 */ /* 0x000fe20000400000 */
[----:B------:R-:W-:Y:S01]  /*5250*/  ISETP.LT.OR P3, PT, R6, 0x9, !P1 ;  /* 0x000000090600780c */ /* 0x000fe20004f61670 */
[----:B------:R-:W-:Y:S01]  /*5260*/  @!P0 STG.E.U8 desc[UR20][R18.64+0x10], R75 ;  /* 0x0000104b12008986 */ /* 0x000fe2000c101114 */
[----:B0-----:R-:W-:Y:S01]  /*5270*/  F2FP.SATFINITE.E5M2.F32.PACK_AB_MERGE_C R5, RZ, R72, RZ ;  /* 0x00000048ff05723e */ /* 0x001fe200048060ff */
[-C--:B------:R-:W-:Y:S01]  /*5280*/  FMUL R60, R60, R14.reuse ;  /* 0x0000000e3c3c7220 */ /* 0x080fe20000400000 */
[C---:B------:R-:W-:Y:S01]  /*5290*/  ISETP.GE.AND P0, PT, R26.reuse, 0x21, PT ;  /* 0x000000211a00780c */ /* 0x040fe20003f06270 */
[----:B------:R-:W-:Y:S01]  /*52a0*/  @!P6 STG.E.U8 desc[UR20][R16.64+0x18], R73 ;  /* 0x000018491000e986 */ /* 0x000fe2000c101114 */
[----:B------:R-:W-:Y:S01]  /*52b0*/  ISETP.GE.AND P1, PT, R26, 0x22, PT ;  /* 0x000000221a00780c */ /* 0x000fe20003f26270 */
[-C--:B------:R-:W-:Y:S01]  /*52c0*/  FMUL R59, R59, R14.reuse ;  /* 0x0000000e3b3b7220 */ /* 0x080fe20000400000 */
[----:B------:R-:W-:Y:S01]  /*52d0*/  ISETP.LT.OR P6, PT, R6, 0x1, !P0 ;  /* 0x000000010600780c */ /* 0x000fe200047c1670 */
[----:B------:R-:W-:Y:S01]  /*52e0*/  FMUL R58, R58, R14 ;  /* 0x0000000e3a3a7220 */ /* 0x000fe20000400000 */
[----:B-1----:R-:W-:Y:S01]  /*52f0*/  F2FP.SATFINITE.E5M2.F32.PACK_AB_MERGE_C R25, RZ, R70, RZ ;  /* 0x00000046ff19723e */ /* 0x002fe200048060ff */
[----:B------:R0:W-:Y:S01]  /*5300*/  @!P5 STG.E.U8 desc[UR20][R16.64+0x19], R5 ;  /* 0x000019051000d986 */ /* 0x0001e2000c101114 */
[----:B------:R-:W-:Y:S01]  /*5310*/  ISETP.LT.OR P5, PT, R6, 0x1, !P1 ;  /* 0x000000010600780c */ /* 0x000fe20004fa1670 */
[-C--:B------:R-:W-:Y:S01]  /*5320*/  FMUL R57, R57, R14.reuse ;  /* 0x0000000e39397220 */ /* 0x080fe20000400000 */
[----:B------:R-:W-:Y:S01]  /*5330*/  F2FP.SATFINITE.E5M2.F32.PACK_AB_MERGE_C R71, RZ, R71, RZ ;  /* 0x00000047ff47723e */ /* 0x000fe200048060ff */
[----:B------:R1:W-:Y:S01]  /*5340*/  @!P3 STG.E.U8 desc[UR20][R18.64+0x19], R25 ;  /* 0x000019191200b986 */ /* 0x0003e2000c101114 */
[----:B------:R-:W-:Y:S01]  /*5350*/  F2FP.SATFINITE.E5M2.F32.PACK_AB_MERGE_C R69, RZ, R69, RZ ;  /* 0x00000045ff45723e */ /* 0x000fe200048060ff */
[----:B------:R-:W-:Y:S01]  /*5360*/  FMUL R56, R56, R14 ;  /* 0x0000000e38387220 */ /* 0x000fe20000400000 */
[----:B------:R-:W-:Y:S01]  /*5370*/  F2FP.SATFINITE.E5M2.F32.PACK_AB_MERGE_C R27, RZ, R68, RZ ;  /* 0x00000044ff1b723e */ /* 0x000fe200048060ff */
[----:B------:R-:W-:Y:S01]  /*5380*/  @!P2 STG.E.U8 desc[UR20][R18.64+0x18], R71 ;  /* 0x000018471200a986 */ /* 0x000fe2000c101114 */
[----:B------:R-:W-:Y:S01]  /*5390*/  ISETP.LT.OR P3, PT, R6, 0x9, !P1 ;  /* 0x000000090600780c */ /* 0x000fe20004f61670 */
[-C--:B------:R-:W-:Y:S01]  /*53a0*/  FMUL R23, R23, R14.reuse ;  /* 0x0000000e17177220 */ /* 0x080fe20000400000 */
[----:B------:R-:W-:Y:S01]  /*53b0*/  ISETP.GE.AND P2, PT, R26, 0x29, PT ;  /* 0x000000291a00780c */ /* 0x000fe20003f46270 */
[----:B------:R-:W-:Y:S01]  /*53c0*/  @!P6 STG.E.U8 desc[UR20][R16.64+0x20], R69 ;  /* 0x000020451000e986 */ /* 0x000fe2000c101114 */
[----:B------:R-:W-:Y:S01]  /*53d0*/  ISETP.LT.OR P0, PT, R6, 0x9, !P0 ;  /* 0x000000090600780c */ /* 0x000fe20004701670 */
[----:B------:R-:W-:Y:S01]  /*53e0*/  FMUL R22, R22, R14 ;  /* 0x0000000e16167220 */ /* 0x000fe20000400000 */
[----:B------:R-:W-:Y:S01]  /*53f0*/  ISETP.GE.AND P1, PT, R26, 0x2a, PT ;  /* 0x0000002a1a00780c */ /* 0x000fe20003f26270 */
[----:B------:R-:W-:Y:S01]  /*5400*/  @!P5 STG.E.U8 desc[UR20][R16.64+0x21], R27 ;  /* 0x0000211b1000d986 */ /* 0x000fe2000c101114 */
[----:B------:R-:W-:-:S02]  /*5410*/  ISETP.LT.OR P6, PT, R6, 0x1, !P2 ;  /* 0x000000010600780c */ /* 0x000fc400057c1670 */
[C---:B------:R-:W-:Y:S02]  /*5420*/  ISETP.LT.OR P5, PT, R6.reuse, 0x1, !P1 ;  /* 0x000000010600780c */ /* 0x040fe40004fa1670 */
[----:B------:R-:W-:Y:S02]  /*5430*/  F2FP.SATFINITE.E5M2.F32.PACK_AB_MERGE_C R67, RZ, R67, RZ ;  /* 0x00000043ff43723e */ /* 0x000fe400048060ff */
[----:B0-----:R-:W-:Y:S02]  /*5440*/  F2FP.SATFINITE.E5M2.F32.PACK_AB_MERGE_C R5, RZ, R66, RZ ;  /* 0x00000042ff05723e */ /* 0x001fe400048060ff */
[----:B------:R-:W-:Y:S01]  /*5450*/  F2FP.SATFINITE.E5M2.F32.PACK_AB_MERGE_C R65, RZ, R65, RZ ;  /* 0x00000041ff41723e */ /* 0x000fe200048060ff */
[----:B------:R-:W-:Y:S01]  /*5460*/  @!P0 STG.E.U8 desc[UR20][R18.64+0x20], R67 ;  /* 0x0000204312008986 */ /* 0x000fe2000c101114 */
[----:B-1----:R-:W-:Y:S02]  /*5470*/  F2FP.SATFINITE.E5M2.F32.PACK_AB_MERGE_C R25, RZ, R64, RZ ;  /* 0x00000040ff19723e */ /* 0x002fe400048060ff */
[C---:B------:R-:W-:Y:S01]  /*5480*/  ISETP.LT.OR P1, PT, R6.reuse, 0x9, !P1 ;  /* 0x000000090600780c */ /* 0x040fe20004f21670 */
[----:B------:R0:W-:Y:S01]  /*5490*/  @!P3 STG.E.U8 desc[UR20][R18.64+0x21], R5 ;  /* 0x000021051200b986 */ /* 0x0001e2000c101114 */
[----:B------:R-:W-:-:S02]  /*54a0*/  ISETP.LT.OR P2, PT, R6, 0x9, !P2 ;  /* 0x000000090600780c */ /* 0x000fc40005741670 */
[C---:B------:R-:W-:Y:S01]  /*54b0*/  ISETP.GE.AND P3, PT, R26.reuse, 0x31, PT ;  /* 0x000000311a00780c */ /* 0x040fe20003f66270 */
[----:B------:R-:W-:Y:S01]  /*54c0*/  @!P6 STG.E.U8 desc[UR20][R16.64+0x28], R65 ;  /* 0x000028411000e986 */ /* 0x000fe2000c101114 */
[----:B------:R-:W-:Y:S02]  /*54d0*/  ISETP.GE.AND P0, PT, R26, 0x32, PT ;  /* 0x000000321a00780c */ /* 0x000fe40003f06270 */
[----:B------:R-:W-:Y:S01]  /*54e0*/  F2FP.SATFINITE.E5M2.F32.PACK_AB_MERGE_C R63, RZ, R63, RZ ;  /* 0x0000003fff3f723e */ /* 0x000fe200048060ff */
[----:B------:R1:W-:Y:S01]  /*54f0*/  @!P5 STG.E.U8 desc[UR20][R16.64+0x29], R25 ;  /* 0x000029191000d986 */ /* 0x0003e2000c101114 */
[C---:B------:R-:W-:Y:S02]  /*5500*/  ISETP.LT.OR P5, PT, R6.reuse, 0x1, !P3 ;  /* 0x000000010600780c */ /* 0x040fe40005fa1670 */
[----:B------:R-:W-:Y:S02]  /*5510*/  ISETP.LT.OR P6, PT, R6, 0x1, !P0 ;  /* 0x000000010600780c */ /* 0x000fe400047c1670 */
[----:B0-----:R-:W-:Y:S01]  /*5520*/  F2FP.SATFINITE.E5M2.F32.PACK_AB_MERGE_C R5, RZ, R62, RZ ;  /* 0x0000003eff05723e */ /* 0x001fe200048060ff */
[----:B------:R-:W-:Y:S01]  /*5530*/  @!P2 STG.E.U8 desc[UR20][R18.64+0x28], R63 ;  /* 0x0000283f1200a986 */ /* 0x000fe2000c101114 */
[----:B------:R-:W-:-:S02]  /*5540*/  F2FP.SATFINITE.E5M2.F32.PACK_AB_MERGE_C R61, RZ, R61, RZ ;  /* 0x0000003dff3d723e */ /* 0x000fc400048060ff */
[----:B------:R-:W-:Y:S01]  /*5550*/  ISETP.GE.AND P2, PT, R26, 0x3a, PT ;  /* 0x0000003a1a00780c */ /* 0x000fe20003f46270 */
[----:B------:R0:W-:Y:S01]  /*5560*/  @!P1 STG.E.U8 desc[UR20][R18.64+0x29], R5 ;  /* 0x0000290512009986 */ /* 0x0001e2000c101114 */
[----:B------:R-:W-:Y:S02]  /*5570*/  ISETP.LT.OR P1, PT, R6, 0x9, !P3 ;  /* 0x000000090600780c */ /* 0x000fe40005f21670 */
[----:B-1----:R-:W-:Y:S01]  /*5580*/  F2FP.SATFINITE.E5M2.F32.PACK_AB_MERGE_C R25, RZ, R60, RZ ;  /* 0x0000003cff19723e */ /* 0x002fe200048060ff */
[----:B------:R-:W-:Y:S01]  /*5590*/  @!P5 STG.E.U8 desc[UR20][R16.64+0x30], R61 ;  /* 0x0000303d1000d986 */ /* 0x000fe2000c101114 */
[----:B------:R-:W-:Y:S02]  /*55a0*/  ISETP.GE.AND P3, PT, R26, 0x39, PT ;  /* 0x000000391a00780c */ /* 0x000fe40003f66270 */
[C---:B------:R-:W-:Y:S01]  /*55b0*/  ISETP.LT.OR P0, PT, R6.reuse, 0x9, !P0 ;  /* 0x000000090600780c */ /* 0x040fe20004701670 */
[----:B------:R1:W-:Y:S01]  /*55c0*/  @!P6 STG.E.U8 desc[UR20][R16.64+0x31], R25 ;  /* 0x000031191000e986 */ /* 0x0003e2000c101114 */
[----:B------:R-:W-:-:S02]  /*55d0*/  ISETP.LT.OR P5, PT, R6, 0x1, !P3 ;  /* 0x000000010600780c */ /* 0x000fc40005fa1670 */
[C---:B------:R-:W-:Y:S02]  /*55e0*/  ISETP.LT.OR P6, PT, R6.reuse, 0x1, !P2 ;  /* 0x000000010600780c */ /* 0x040fe400057c1670 */
[C---:B------:R-:W-:Y:S02]  /*55f0*/  ISETP.LT.OR P3, PT, R6.reuse, 0x9, !P3 ;  /* 0x000000090600780c */ /* 0x040fe40005f61670 */
[----:B------:R-:W-:Y:S02]  /*5600*/  ISETP.LT.OR P2, PT, R6, 0x9, !P2 ;  /* 0x000000090600780c */ /* 0x000fe40005741670 */
[----:B------:R-:W-:Y:S02]  /*5610*/  F2FP.SATFINITE.E5M2.F32.PACK_AB_MERGE_C R59, RZ, R59, RZ ;  /* 0x0000003bff3b723e */ /* 0x000fe400048060ff */
[----:B0-----:R-:W-:Y:S02]  /*5620*/  F2FP.SATFINITE.E5M2.F32.PACK_AB_MERGE_C R5, RZ, R58, RZ ;  /* 0x0000003aff05723e */ /* 0x001fe400048060ff */
[----:B------:R-:W-:Y:S01]  /*5630*/  F2FP.SATFINITE.E5M2.F32.PACK_AB_MERGE_C R57, RZ, R57, RZ ;  /* 0x00000039ff39723e */ /* 0x000fe200048060ff */
[----:B------:R0:W-:Y:S01]  /*5640*/  @!P1 STG.E.U8 desc[UR20][R18.64+0x30], R59 ;  /* 0x0000303b12009986 */ /* 0x0001e2000c101114 */
[----:B-1----:R-:W-:-:S02]  /*5650*/  F2FP.SATFINITE.E5M2.F32.PACK_AB_MERGE_C R25, RZ, R56, RZ ;  /* 0x00000038ff19723e */ /* 0x002fc400048060ff */
[----:B------:R-:W-:Y:S01]  /*5660*/  F2FP.SATFINITE.E5M2.F32.PACK_AB_MERGE_C R23, RZ, R23, RZ ;  /* 0x00000017ff17723e */ /* 0x000fe200048060ff */
[----:B------:R0:W-:Y:S01]  /*5670*/  @!P0 STG.E.U8 desc[UR20][R18.64+0x31], R5 ;  /* 0x0000310512008986 */ /* 0x0001e2000c101114 */
[----:B------:R-:W-:-:S03]  /*5680*/  F2FP.SATFINITE.E5M2.F32.PACK_AB_MERGE_C R27, RZ, R22, RZ ;  /* 0x00000016ff1b723e */ /* 0x000fc600048060ff */
[----:B------:R0:W-:Y:S04]  /*5690*/  @!P5 STG.E.U8 desc[UR20][R16.64+0x38], R57 ;  /* 0x000038391000d986 */ /* 0x0001e8000c101114 */
[----:B------:R0:W-:Y:S04]  /*56a0*/  @!P6 STG.E.U8 desc[UR20][R16.64+0x39], R25 ;  /* 0x000039191000e986 */ /* 0x0001e8000c101114 */
[----:B------:R0:W-:Y:S04]  /*56b0*/  @!P3 STG.E.U8 desc[UR20][R18.64+0x38], R23 ;  /* 0x000038171200b986 */ /* 0x0001e8000c101114 */
[----:B------:R0:W-:Y:S02]  /*56c0*/  @!P2 STG.E.U8 desc[UR20][R18.64+0x39], R27 ;  /* 0x0000391b1200a986 */ /* 0x0001e4000c101114 */
.L_x_106:
[----:B------:R-:W-:Y:S05]  /*56d0*/  BSYNC B0 ;  /* 0x0000000000007941 */ /* 0x000fea0003800000 */
.L_x_40:
[C---:B------:R-:W-:Y:S01]  /*56e0*/  LEA R2, P0, R8.reuse, R2, 0x1 ;  /* 0x0000000208027211 */ /* 0x040fe200078008ff */
[----:B------:R-:W-:Y:S01]  /*56f0*/  ULDC.64 UR6, c[0x0][0x650] ;  /* 0x0001940000067ab9 */ /* 0x000fe20000000a00 */
[----:B-----5:R-:W-:Y:S01]  /*5700*/  IMAD.U32 R4, RZ, RZ, UR16 ;  /* 0x00000010ff047e24 */ /* 0x020fe2000f8e00ff */
[----:B0-----:R-:W-:Y:S01]  /*5710*/  PRMT R16, RZ, 0x7610, R16 ;  /* 0x00007610ff107816 */ /* 0x001fe20000000010 */
[----:B------:R-:W-:Y:S01]  /*5720*/  IMAD.MOV.U32 R6, RZ, RZ, -0x1 ;  /* 0xffffffffff067424 */ /* 0x000fe200078e00ff */
[----:B------:R-:W-:Y:S01]  /*5730*/  LEA.HI.X R3, R8, R3, R0, 0x1, P0 ;  /* 0x0000000308037211 */ /* 0x000fe200000f0c00 */
[----:B------:R0:W-:Y:S01]  /*5740*/  SYNCS.ARRIVE.TRANS64.A1T0 RZ, [R4+UR23], RZ ;  /* 0x000000ff04ff79a7 */ /* 0x0001e20008100017 */
[----:B------:R-:W-:Y:S01]  /*5750*/  ISETP.GE.U32.AND P0, PT, R2, UR6, PT ;  /* 0x0000000602007c0c */ /* 0x000fe2000bf06070 */
[----:B------:R-:W-:-:S03]  /*5760*/  IMAD.MOV.U32 R5, RZ, RZ, -0x1 ;  /* 0xffffffffff057424 */ /* 0x000fc600078e00ff */
[----:B------:R-:W-:Y:S01]  /*5770*/  ISETP.GE.U32.AND.EX P0, PT, R3, UR7, PT, P0 ;  /* 0x0000000703007c0c */ /* 0x000fe2000bf06100 */
[----:B0-----:R-:W-:-:S12]  /*5780*/  IMAD.MOV.U32 R4, RZ, RZ, -0x1 ;  /* 0xffffffffff047424 */ /* 0x001fd800078e00ff */
[----:B------:R-:W-:Y:S05]  /*5790*/  @P0 BRA `(.L_x_107) ;  /* 0x0000000400600947 */ /* 0x000fea0003800000 */
[----:B------:R-:W0:Y:S01]  /*57a0*/  S2R R28, SR_CTAID.X ;  /* 0x00000000001c7919 */ /* 0x000e220000002500 */
[----:B------:R-:W5:Y:S01]  /*57b0*/  LDC.64 R22, c[0x0][0x628] ;  /* 0x00018a00ff167b82 */ /* 0x000f620000000a00 */
[----:B------:R-:W-:Y:S01]  /*57c0*/  ULDC UR6, c[0x0][0x150] ;  /* 0x0000540000067ab9 */ /* 0x000fe20000000800 */
[----:B-1----:R-:W-:Y:S01]  /*57d0*/  IMAD.MOV.U32 R18, RZ, RZ, R2 ;  /* 0x000000ffff127224 */ /* 0x002fe200078e0002 */
[----:B------:R-:W1:Y:S01]  /*57e0*/  S2R R30, SR_CTAID.Y ;  /* 0x00000000001e7919 */ /* 0x000e620000002600 */
[----:B------:R-:W-:-:S04]  /*57f0*/  IMAD.MOV.U32 R19, RZ, RZ, R3 ;  /* 0x000000ffff137224 */ /* 0x000fc800078e0003 */
[----:B------:R-:W1:Y:S08]  /*5800*/  LDC R31, c[0x0][0x144] ;  /* 0x00005100ff1f7b82 */ /* 0x000e700000000800 */
[----:B------:R-:W1:Y:S08]  /*5810*/  LDC R6, c[0x0][0x630] ;  /* 0x00018c00ff067b82 */ /* 0x000e700000000800 */
[----:B------:R-:W1:Y:S01]  /*5820*/  LDC.64 R26, c[0x0][0x620] ;  /* 0x00018800ff1a7b82 */ /* 0x000e620000000a00 */
[----:B-----5:R-:W-:-:S04]  /*5830*/  ISETP.NE.U32.AND P0, PT, R22, RZ, PT ;  /* 0x000000ff1600720c */ /* 0x020fc80003f05070 */
[----:B------:R-:W-:Y:S02]  /*5840*/  ISETP.NE.AND.EX P0, PT, R23, RZ, PT, P0 ;  /* 0x000000ff1700720c */ /* 0x000fe40003f05300 */
[----:B0-----:R-:W-:-:S05]  /*5850*/  I2FP.F32.U32 R4, R28 ;  /* 0x0000001c00047245 */ /* 0x001fca0000201000 */
[----:B------:R-:W-:-:S04]  /*5860*/  FMUL R4, R4, UR6 ;  /* 0x0000000604047c20 */ /* 0x000fc80008400000 */
[----:B------:R0:W0:Y:S02]  /*5870*/  F2I.U32.TRUNC.NTZ R29, R4 ;  /* 0x00000004001d7305 */ /* 0x000024000020f000 */
[----:B------:R-:W-:Y:S05]  /*5880*/  @!P0 BRA `(.L_x_108) ;  /* 0x0000000000288947 */ /* 0x000fea0003800000 */
[----:B------:R-:W5:Y:S02]  /*5890*/  LDC R5, c[0x0][0x634] ;  /* 0x00018d00ff057b82 */ /* 0x000f640000000800 */
[----:B-----5:R-:W-:-:S05]  /*58a0*/  IADD3 R19, P0, R2, R5, RZ ;  /* 0x0000000502137210 */ /* 0x020fca0007f1e0ff */
[----:B--234-:R-:W-:-:S04]  /*58b0*/  IMAD.X R25, RZ, RZ, R3, P0 ;  /* 0x000000ffff197224 */ /* 0x01cfc800000e0603 */
[----:B0-----:R-:W-:-:S04]  /*58c0*/  IMAD.WIDE.U32 R4, R25, R22, RZ ;  /* 0x0000001619047225 */ /* 0x001fc800078e00ff */
[----:B------:R-:W-:-:S04]  /*58d0*/  IMAD.WIDE.U32 R16, P0, R19, R23, R4 ;  /* 0x0000001713107225 */ /* 0x000fc80007800004 */
[----:B------:R-:W-:-:S04]  /*58e0*/  IMAD.WIDE.U32 R4, R19, R22, RZ ;  /* 0x0000001613047225 */ /* 0x000fc800078e00ff */
[----:B------:R-:W-:Y:S01]  /*58f0*/  IMAD.X R19, RZ, RZ, RZ, P0 ;  /* 0x000000ffff137224 */ /* 0x000fe200000e06ff */
[----:B------:R-:W-:Y:S01]  /*5900*/  IADD3 RZ, P0, R5, R16, RZ ;  /* 0x0000001005ff7210 */ /* 0x000fe20007f1e0ff */
[----:B------:R-:W-:-:S04]  /*5910*/  IMAD.MOV.U32 R18, RZ, RZ, R17 ;  /* 0x000000ffff127224 */ /* 0x000fc800078e0011 */
[----:B------:R-:W-:-:S08]  /*5920*/  IMAD.WIDE.U32.X R18, R25, R23, R18, P0 ;  /* 0x0000001719127225 */ /* 0x000fd000000e0412 */
.L_x_108:
[-CC-:B-1234-:R-:W-:Y:S01]  /*5930*/  SHF.R.U64 R24, R18, R6.reuse, R19.reuse ;  /* 0x0000000612187219 */ /* 0x19efe20000001213 */
[----:B------:R-:W1:Y:S01]  /*5940*/  LDC.64 R34, c[0x0][0x640] ;  /* 0x00019000ff227b82 */ /* 0x000e620000000a00 */
[----:B0-----:R-:W-:Y:S01]  /*5950*/  SHF.R.U32.HI R4, RZ, R6, R19 ;  /* 0x00000006ff047219 */ /* 0x001fe20000011613 */
[----:B------:R-:W-:Y:S01]  /*5960*/  IMAD.MOV R29, RZ, RZ, -R29 ;  /* 0x000000ffff1d7224 */ /* 0x000fe200078e0a1d */
[----:B------:R-:W-:Y:S01]  /*5970*/  IADD3 R17, P0, RZ, -R24, RZ ;  /* 0x80000018ff117210 */ /* 0x000fe20007f1e0ff */
[----:B------:R-:W-:Y:S01]  /*5980*/  ULDC UR6, c[0x0][0x154] ;  /* 0x0000550000067ab9 */ /* 0x000fe20000000800 */
[----:B------:R-:W-:Y:S02]  /*5990*/  IMAD.MOV.U32 R19, RZ, RZ, 0x1 ;  /* 0x00000001ff137424 */ /* 0x000fe400078e00ff */
[----:B------:R-:W-:Y:S01]  /*59a0*/  IMAD R29, R31, R29, R28 ;  /* 0x0000001d1f1d7224 */ /* 0x000fe200078e021c */
[----:B------:R-:W0:Y:S01]  /*59b0*/  LDC R16, c[0x0][0x618] ;  /* 0x00018600ff107b82 */ /* 0x000e220000000800 */
[----:B------:R-:W-:-:S04]  /*59c0*/  IMAD.X R5, RZ, RZ, ~R4, P0 ;  /* 0x000000ffff057224 */ /* 0x000fc800000e0e04 */
[-C--:B------:R-:W-:Y:S02]  /*59d0*/  IMAD R6, R5, R26.reuse, RZ ;  /* 0x0000001a05067224 */ /* 0x080fe400078e02ff */
[C---:B------:R-:W-:Y:S01]  /*59e0*/  IMAD.WIDE.U32 R4, R17.reuse, R26, R2 ;  /* 0x0000001a11047225 */ /* 0x040fe200078e0002 */
[----:B------:R-:W2:Y:S03]  /*59f0*/  LDC R18, c[0x0][0x608] ;  /* 0x00018200ff127b82 */ /* 0x000ea60000000800 */
[----:B------:R-:W-:Y:S01]  /*5a00*/  IMAD R17, R17, R27, R6 ;  /* 0x0000001b11117224 */ /* 0x000fe200078e0206 */
[----:B------:R-:W-:-:S03]  /*5a10*/  I2FP.F32.U32 R6, R30 ;  /* 0x0000001e00067245 */ /* 0x000fc60000201000 */
[----:B------:R-:W-:Y:S01]  /*5a20*/  IMAD.IADD R5, R5, 0x1, R17 ;  /* 0x0000000105057824 */ /* 0x000fe200078e0211 */
[----:B------:R-:W3:Y:S01]  /*5a30*/  LDC R32, c[0x0][0x658] ;  /* 0x00019600ff207b82 */ /* 0x000ee20000000800 */
[----:B-1----:R-:W-:Y:S01]  /*5a40*/  ISETP.NE.U32.AND P0, PT, R34, RZ, PT ;  /* 0x000000ff2200720c */ /* 0x002fe20003f05070 */
[----:B------:R-:W-:-:S03]  /*5a50*/  IMAD.MOV.U32 R17, RZ, RZ, -0x1 ;  /* 0xffffffffff117424 */ /* 0x000fc600078e00ff */
[----:B------:R-:W-:-:S03]  /*5a60*/  ISETP.NE.AND.EX P0, PT, R35, RZ, PT, P0 ;  /* 0x000000ff2300720c */ /* 0x000fc60003f05300 */
[----:B------:R-:W1:Y:S01]  /*5a70*/  LDC R27, c[0x0][0x148] ;  /* 0x00005200ff1b7b82 */ /* 0x000e620000000800 */
[-CC-:B0-----:R-:W-:Y:S02]  /*5a80*/  SHF.R.U64 R22, R4, R16.reuse, R5.reuse ;  /* 0x0000001004167219 */ /* 0x181fe40000001205 */
[----:B------:R-:W-:Y:S01]  /*5a90*/  SHF.R.U32.HI R5, RZ, R16, R5 ;  /* 0x00000010ff057219 */ /* 0x000fe20000011605 */
[----:B------:R-:W-:-:S04]  /*5aa0*/  FMUL R16, R6, UR6 ;  /* 0x0000000606107c20 */ /* 0x000fc80008400000 */
[----:B------:R-:W0:Y:S01]  /*5ab0*/  LDC R28, c[0x0][0x600] ;  /* 0x00018000ff1c7b82 */ /* 0x000e220000000800 */
[----:B------:R4:W0:Y:S01]  /*5ac0*/  F2I.U32.TRUNC.NTZ R25, R16 ;  /* 0x0000001000197305 */ /* 0x000822000020f000 */
[-CC-:B--2---:R-:W-:Y:S02]  /*5ad0*/  SHF.R.U64 R6, R22, R18.reuse, R5.reuse ;  /* 0x0000001216067219 */ /* 0x184fe40000001205 */
[----:B------:R-:W-:-:S04]  /*5ae0*/  SHF.R.U32.HI R5, RZ, R18, R5 ;  /* 0x00000012ff057219 */ /* 0x000fc80000011605 */
[----:B------:R-:W2:Y:S01]  /*5af0*/  LDC R33, c[0x0][0x648] ;  /* 0x00019200ff217b82 */ /* 0x000ea20000000800 */
[-CC-:B---3--:R-:W-:Y:S02]  /*5b00*/  SHF.R.U64 R26, R6, R32.reuse, R5.reuse ;  /* 0x00000020061a7219 */ /* 0x188fe40000001205 */
[-C--:B------:R-:W-:Y:S02]  /*5b10*/  SHF.L.U32 R17, R17, R32.reuse, RZ ;  /* 0x0000002011117219 */ /* 0x080fe400000006ff */
[-C--:B------:R-:W-:Y:S01]  /*5b20*/  SHF.R.U32.HI R5, RZ, R32.reuse, R5 ;  /* 0x00000020ff057219 */ /* 0x080fe20000011605 */
[----:B------:R-:W-:Y:S01]  /*5b30*/  IMAD.MOV.U32 R4, RZ, RZ, R26 ;  /* 0x000000ffff047224 */ /* 0x000fe200078e001a */
[----:B------:R-:W-:Y:S01]  /*5b40*/  SHF.L.U32 R32, R19, R32, RZ ;  /* 0x0000002013207219 */ /* 0x000fe200000006ff */
[----:B------:R-:W3:Y:S01]  /*5b50*/  LDC R36, c[0x0][0x638] ;  /* 0x00018e00ff247b82 */ /* 0x000ee20000000800 */
[----:B------:R-:W-:-:S07]  /*5b60*/  LOP3.LUT R31, RZ, R17, RZ, 0x33, !PT ;  /* 0x00000011ff1f7212 */ /* 0x000fce00078e33ff */
[----:B------:R-:W0:Y:S01]  /*5b70*/  LDC R37, c[0x0][0x610] ;  /* 0x00018400ff257b82 */ /* 0x000e220000000800 */
[----:B----4-:R-:W-:Y:S05]  /*5b80*/  @!P0 BRA `(.L_x_109) ;  /* 0x0000000000288947 */ /* 0x010fea0003800000 */
[----:B------:R-:W4:Y:S02]  /*5b90*/  LDC R19, c[0x0][0x64c] ;  /* 0x00019300ff137b82 */ /* 0x000f240000000800 */
[----:B----4-:R-:W-:-:S05]  /*5ba0*/  IADD3 R19, P0, R26, R19, RZ ;  /* 0x000000131a137210 */ /* 0x010fca0007f1e0ff */
        /* <DEDUP_REMOVED lines=8> */
.L_x_109:
[----:B--2---:R-:W-:Y:S01]  /*5c30*/  SHF.R.U64 R4, R4, R33, R5 ;  /* 0x0000002104047219 */ /* 0x004fe20000001205 */
[----:B0-----:R-:W-:Y:S01]  /*5c40*/  VIADD R19, R28, 0xffffffff ;  /* 0xffffffff1c137836 */ /* 0x001fe20000000000 */
[----:B------:R-:W-:Y:S01]  /*5c50*/  LOP3.LUT R17, R6, R31, RZ, 0xc0, !PT ;  /* 0x0000001f06117212 */ /* 0x000fe200078ec0ff */
[----:B------:R-:W-:Y:S02]  /*5c60*/  IMAD.MOV R25, RZ, RZ, -R25 ;  /* 0x000000ffff197224 */ /* 0x000fe400078e0a19 */
[----:B------:R-:W-:Y:S02]  /*5c70*/  IMAD.MOV R5, RZ, RZ, -R4 ;  /* 0x000000ffff057224 */ /* 0x000fe400078e0a04 */
[----:B------:R-:W-:Y:S01]  /*5c80*/  IMAD R6, R32, R4, R17 ;  /* 0x0000000420067224 */ /* 0x000fe200078e0211 */
[----:B------:R-:W-:Y:S01]  /*5c90*/  LOP3.LUT R17, R22, R19, RZ, 0xc0, !PT ;  /* 0x0000001316117212 */ /* 0x000fe200078ec0ff */
[----:B-1----:R-:W-:Y:S02]  /*5ca0*/  @P4 IMAD R29, R27, R25, R30 ;  /* 0x000000191b1d4224 */ /* 0x002fe400078e021e */
[----:B---3--:R-:W-:-:S02]  /*5cb0*/  IMAD R4, R5, R36, R26 ;  /* 0x0000002405047224 */ /* 0x008fc400078e021a */
[----:B------:R-:W-:Y:S02]  /*5cc0*/  IMAD R6, R6, R37, R29 ;  /* 0x0000002506067224 */ /* 0x000fe400078e021d */
[----:B------:R-:W-:Y:S02]  /*5cd0*/  IMAD R5, R4, R28, R17 ;  /* 0x0000001c04057224 */ /* 0x000fe400078e0211 */
[----:B------:R-:W-:-:S03]  /*5ce0*/  IMAD.MOV.U32 R16, RZ, RZ, 0x1 ;  /* 0x00000001ff107424 */ /* 0x000fc600078e00ff */
[----:B------:R-:W-:Y:S02]  /*5cf0*/  SEL R4, R5, R6, !P4 ;  /* 0x0000000605047207 */ /* 0x000fe40006000000 */
[----:B------:R-:W-:Y:S01]  /*5d00*/  SEL R6, R6, R5, !P4 ;  /* 0x0000000506067207 */ /* 0x000fe20006000000 */
[----:B------:R-:W-:-:S07]  /*5d10*/  IMAD.MOV.U32 R5, RZ, RZ, R24 ;  /* 0x000000ffff057224 */ /* 0x000fce00078e0018 */
.L_x_107:
[----:B------:R-:W-:Y:S02]  /*5d20*/  LOP3.LUT P0, RZ, R16, 0xff, RZ, 0xc0, !PT ;  /* 0x000000ff10ff7812 */ /* 0x000fe4000780c0ff */
[----:B------:R-:W-:-:S11]  /*5d30*/  LOP3.LUT R87, R87, 0x1, RZ, 0x3c, !PT ;  /* 0x0000000157577812 */ /* 0x000fd600078e3cff */
[----:B------:R-:W-:Y:S05]  /*5d40*/  @P0 BRA `(.L_x_110) ;  /* 0xffffffc000000947 */ /* 0x000fea000383ffff */
[----:B------:R-:W-:Y:S05]  /*5d50*/  EXIT ;  /* 0x000000000000794d */ /* 0x000fea0003800000 */
.L_x_18:
[----:B------:R-:W-:-:S08]  /*5d60*/  ISETP.NE.AND P0, PT, R18, RZ, PT ;  /* 0x000000ff1200720c */ /* 0x000fd00003f05270 */
[----:B--23-5:R-:W0:-:S00]  /*5d70*/  USETMAXREG.DEALLOC.CTAPOOL 0x28 ;  /* 0x00000028000079c8 */ /* 0x02ce0000080e0500 */
[----:B------:R-:W-:Y:S05]  /*5d80*/  @P0 EXIT ;  /* 0x000000000000094d */ /* 0x000fea0003800000 */
[----:B0-----:R-:W-:Y:S01]  /*5d90*/  LOP3.LUT P0, RZ, R20, 0xff, RZ, 0xc0, !PT ;  /* 0x000000ff14ff7812 */ /* 0x001fe2000780c0ff */
[----:B------:R-:W-:Y:S02]  /*5da0*/  IMAD.MOV.U32 R13, RZ, RZ, 0x1 ;  /* 0x00000001ff0d7424 */ /* 0x000fe400078e00ff */
[----:B------:R-:W-:-:S10]  /*5db0*/  IMAD.MOV.U32 R12, RZ, RZ, RZ ;  /* 0x000000ffff0c7224 */ /* 0x000fd400078e00ff */
[----:B------:R-:W-:Y:S05]  /*5dc0*/  @!P0 BRA `(.L_x_111) ;  /* 0x0000000c005c8947 */ /* 0x000fea0003800000 */
[----:B------:R-:W0:Y:S01]  /*5dd0*/  S2UR UR9, SR_CgaCtaId ;  /* 0x00000000000979c3 */ /* 0x000e220000008800 */
[----:B------:R-:W-:Y:S01]  /*5de0*/  UMOV UR11, 0x1 ;  /* 0x00000001000b7882 */ /* 0x000fe20000000000 */
[----:B------:R-:W-:Y:S01]  /*5df0*/  LOP3.LUT P0, RZ, R11, 0x1f, RZ, 0xc0, !PT ;  /* 0x0000001f0bff7812 */ /* 0x000fe2000780c0ff */
[----:B------:R-:W-:Y:S01]  /*5e00*/  ULDC UR5, c[0x0][0x658] ;  /* 0x0001960000057ab9 */ /* 0x000fe20000000800 */
[----:B------:R-:W-:Y:S01]  /*5e10*/  UMOV UR7, 0xffffffff ;  /* 0xffffffff00077882 */ /* 0x000fe20000000000 */
[----:B------:R-:W-:Y:S01]  /*5e20*/  BSSY B0, `(.L_x_111) ;  /* 0x00000d1000007945 */ /* 0x000fe20003800000 */
[----:B------:R-:W-:Y:S01]  /*5e30*/  USHF.L.U32 UR7, UR7, UR5, URZ ;  /* 0x0000000507077299 */ /* 0x000fe2000800063f */
[C---:B------:R-:W-:Y:S01]  /*5e40*/  ISETP.NE.AND P2, PT, R10.reuse, RZ, PT ;  /* 0x000000ff0a00720c */ /* 0x040fe20003f45270 */
[----:B------:R-:W-:Y:S01]  /*5e50*/  IMAD.MOV.U32 R15, RZ, RZ, 0x1 ;  /* 0x00000001ff0f7424 */ /* 0x000fe200078e00ff */
[----:B------:R-:W-:Y:S01]  /*5e60*/  ISETP.NE.OR P0, PT, R10, RZ, !P0 ;  /* 0x000000ff0a00720c */ /* 0x000fe20004705670 */
[----:B------:R-:W-:Y:S01]  /*5e70*/  IMAD.MOV.U32 R13, RZ, RZ, 0x1 ;  /* 0x00000001ff0d7424 */ /* 0x000fe200078e00ff */
[----:B------:R-:W-:Y:S01]  /*5e80*/  LOP3.LUT R14, R7, 0x2, RZ, 0xfc, !PT ;  /* 0x00000002070e7812 */ /* 0x000fe200078efcff */
[----:B------:R-:W-:Y:S01]  /*5e90*/  IMAD.MOV.U32 R12, RZ, RZ, RZ ;  /* 0x000000ffff0c7224 */ /* 0x000fe200078e00ff */
[----:B------:R-:W-:Y:S01]  /*5ea0*/  ULDC UR4, c[0x0][0x600] ;  /* 0x0001800000047ab9 */ /* 0x000fe20000000800 */
[----:B------:R-:W-:Y:S01]  /*5eb0*/  UMOV UR18, 0x5 ;  /* 0x0000000500127882 */ /* 0x000fe20000000000 */
[----:B------:R-:W-:-:S02]  /*5ec0*/  UIADD3 UR25, UR13, 0x1, URZ ;  /* 0x000000010d197890 */ /* 0x000fc4000fffe03f */
[----:B------:R-:W-:Y:S02]  /*5ed0*/  UIADD3 UR4, UR4, -0x1, URZ ;  /* 0xffffffff04047890 */ /* 0x000fe4000fffe03f */
[----:B------:R-:W-:Y:S02]  /*5ee0*/  USHF.L.U32 UR5, UR11, UR5, URZ ;  /* 0x000000050b057299 */ /* 0x000fe4000800063f */
[----:B------:R-:W-:Y:S01]  /*5ef0*/  ULOP3.LUT UR7, URZ, UR7, URZ, 0x33, !UPT ;  /* 0x000000073f077292 */ /* 0x000fe2000f8e333f */
[----:B------:R-:W-:Y:S01]  /*5f00*/  ULDC.64 UR26, c[0x0][0x198] ;  /* 0x00006600001a7ab9 */ /* 0x000fe20000000a00 */
[----:B0-----:R-:W-:Y:S02]  /*5f10*/  ULOP3.LUT UR8, UR9, 0x1, URZ, 0xc0, !UPT ;  /* 0x0000000109087892 */ /* 0x001fe4000f8ec03f */
[----:B------:R-:W-:Y:S02]  /*5f20*/  USHF.R.U32.HI UR28, URZ, 0x1, UR9 ;  /* 0x000000013f1c7899 */ /* 0x000fe40008011609 */
[----:B------:R-:W-:-:S02]  /*5f30*/  USHF.L.U32 UR6, UR9, 0x5, URZ ;  /* 0x0000000509067899 */ /* 0x000fc4000800063f */
[----:B------:R-:W-:Y:S02]  /*5f40*/  USHF.L.U32 UR29, UR9, 0xa, URZ ;  /* 0x0000000a091d7899 */ /* 0x000fe4000800063f */
[----:B------:R-:W-:Y:S02]  /*5f50*/  ULOP3.LUT UR9, UR9, 0xfffffffe, URZ, 0xc0, !UPT ;  /* 0xfffffffe09097892 */ /* 0x000fe4000f8ec03f */
[----:B------:R-:W-:Y:S02]  /*5f60*/  UISETP.GT.U32.AND UP0, UPT, UR8, 0xffff, UPT ;  /* 0x0000ffff0800788c */ /* 0x000fe4000bf04070 */
[----:B------:R-:W-:Y:S02]  /*5f70*/  USHF.L.U32 UR10, UR11, UR9, URZ ;  /* 0x000000090b0a7299 */ /* 0x000fe4000800063f */
[----:B------:R-:W-:Y:S02]  /*5f80*/  ULOP3.LUT UR9, UR9, 0x1, URZ, 0xfc, !UPT ;  /* 0x0000000109097892 */ /* 0x000fe4000f8efc3f */
[----:B------:R-:W-:-:S02]  /*5f90*/  USEL UR8, UR8, 0xffff, !UP0 ;  /* 0x0000ffff08087887 */ /* 0x000fc4000c000000 */
[----:B------:R-:W-:Y:S02]  /*5fa0*/  USHF.L.U32 UR9, UR11, UR9, URZ ;  /* 0x000000090b097299 */ /* 0x000fe4000800063f */
[----:B------:R-:W-:Y:S02]  /*5fb0*/  ULOP3.LUT UR8, UR8, 0xffff, URZ, 0xc0, !UPT ;  /* 0x0000ffff08087892 */ /* 0x000fe4000f8ec03f */
[----:B------:R-:W-:Y:S02]  /*5fc0*/  ULOP3.LUT UR6, UR6, 0x20, URZ, 0xc0, !UPT ;  /* 0x0000002006067892 */ /* 0x000fe4000f8ec03f */
[----:B------:R-:W-:Y:S02]  /*5fd0*/  ULOP3.LUT UR19, UR10, UR9, URZ, 0xfc, !UPT ;  /* 0x000000090a137292 */ /* 0x000fe4000f8efc3f */
[----:B------:R-:W-:-:S12]  /*5fe0*/  USHF.L.U32 UR18, UR18, UR8, URZ ;  /* 0x0000000812127299 */ /* 0x000fd8000800063f */
.L_x_123:
[----:B------:R-:W-:-:S03]  /*5ff0*/  UMOV UR8, 0xffffffff ;  /* 0xffffffff00087882 */ /* 0x000fc60000000000 */
[----:B------:R-:W-:Y:S05]  /*6000*/  BRA.DIV UR8, `(.L_x_112) ;  /* 0x0000002e083c7947 */ /* 0x000fea000b800000 */
[----:B------:R-:W-:-:S13]  /*6010*/  ELECT P1, URZ, PT ;  /* 0x00000000003f782f */ /* 0x000fda0003820000 */
.L_x_188:
[----:B------:R-:W0:Y:S01]  /*6020*/  LDC R10, c[0x0][0x28c] ;  /* 0x0000a300ff0a7b82 */ /* 0x000e220000000800 */
[----:B------:R-:W-:Y:S01]  /*6030*/  BSSY B1, `(.L_x_113) ;  /* 0x000003c000017945 */ /* 0x000fe20003800000 */
[----:B0-----:R-:W-:-:S13]  /*6040*/  ISETP.LT.OR P1, PT, R10, 0x1, !P1 ;  /* 0x000000010a00780c */ /* 0x001fda0004f21670 */
[----:B------:R-:W-:Y:S05]  /*6050*/  @P1 BRA `(.L_x_114) ;  /* 0x0000000000e41947 */ /* 0x000fea0003800000 */
[----:B------:R-:W-:Y:S01]  /*6060*/  LEA R10, R6, UR28, 0x1 ;  /* 0x0000001c060a7c11 */ /* 0x000fe2000f8e08ff */
[----:B------:R-:W-:Y:S01]  /*6070*/  IMAD.MOV.U32 R18, RZ, RZ, RZ ;  /* 0x000000ffff127224 */ /* 0x000fe200078e00ff */
[----:B------:R-:W-:Y:S01]  /*6080*/  LEA R16, R4, UR6, 0x6 ;  /* 0x0000000604107c11 */ /* 0x000fe2000f8e30ff */
[----:B------:R-:W-:Y:S02]  /*6090*/  IMAD.U32 R20, RZ, RZ, UR25 ;  /* 0x00000019ff147e24 */ /* 0x000fe4000f8e00ff */
[----:B------:R-:W-:Y:S02]  /*60a0*/  IMAD.MOV.U32 R4, RZ, RZ, R13 ;  /* 0x000000ffff047224 */ /* 0x000fe400078e000d */
[----:B------:R-:W-:Y:S02]  /*60b0*/  IMAD.MOV.U32 R6, RZ, RZ, R12 ;  /* 0x000000ffff067224 */ /* 0x000fe400078e000c */
[----:B------:R-:W-:-:S07]  /*60c0*/  IMAD.SHL.U32 R17, R10, 0x20, RZ ;  /* 0x000000200a117824 */ /* 0x000fce00078e00ff */
.L_x_118:
[----:B------:R-:W0:Y:S01]  /*60d0*/  S2R R11, SR_CgaCtaId ;  /* 0x00000000000b7919 */ /* 0x000e220000008800 */
[----:B------:R-:W-:-:S04]  /*60e0*/  MOV R10, 0x400 ;  /* 0x00000400000a7802 */ /* 0x000fc80000000f00 */
[----:B0-----:R-:W-:Y:S02]  /*60f0*/  LEA R21, R11, R10, 0x18 ;  /* 0x0000000a0b157211 */ /* 0x001fe400078ec0ff */
[----:B------:R-:W-:Y:S01]  /*6100*/  SHF.L.U32 R10, R4, 0x1f, RZ ;  /* 0x0000001f040a7819 */ /* 0x000fe200000006ff */
[----:B------:R-:W0:Y:S02]  /*6110*/  @!P2 LDC R11, c[0x0][0x500] ;  /* 0x00014000ff0bab82 */ /* 0x000e240000000800 */
[----:B------:R-:W-:-:S04]  /*6120*/  IMAD R19, R6, 0x8, R21 ;  /* 0x0000000806137824 */ /* 0x000fc800078e0215 */
[----:B------:R-:W1:Y:S02]  /*6130*/  SYNCS.PHASECHK.TRANS64.TRYWAIT P1, [R19+URZ+0x1c0], R10 ;  /* 0x0001c00a130075a7 */ /* 0x000e64000802017f */
[----:B-1----:R-:W-:Y:S05]  /*6140*/  @!P1 BRA `(.L_x_115) ;  /* 0x0000002c000c9947 */ /* 0x002fea0003800000 */
.L_x_189:
[----:B-1----:R-:W-:Y:S01]  /*6150*/  PRMT R10, R14, 0x9910, RZ ;  /* 0x000099100e0a7816 */ /* 0x002fe200000000ff */
[----:B0-----:R0:W-:Y:S03]  /*6160*/  @!P2 SYNCS.ARRIVE.TRANS64 RZ, [R19+URZ], R11 ;  /* 0x0000000b13ffa9a7 */ /* 0x0011e6000800003f */
[----:B------:R-:W-:-:S13]  /*6170*/  ISETP.NE.AND P1, PT, R10, 0x2, PT ;  /* 0x000000020a00780c */ /* 0x000fda0003f25270 */
[----:B0-----:R-:W-:Y:S05]  /*6180*/  @P1 BRA `(.L_x_116) ;  /* 0x0000000000041947 */ /* 0x001fea0003800000 */
[----:B------:R-:W-:Y:S01]  /*6190*/  BPT.TRAP 0x1 ;  /* 0x000000040000795c */ /* 0x000fe20000300000 */
.L_x_116:
[----:B------:R-:W-:Y:S05]  /*61a0*/  @P0 BRA `(.L_x_117) ;  /* 0x0000000000040947 */ /* 0x000fea0003800000 */
[----:B------:R-:W-:Y:S01]  /*61b0*/  BPT.TRAP 0x1 ;  /* 0x000000040000795c */ /* 0x000fe20000300000 */
.L_x_117:
[----:B------:R-:W-:Y:S01]  /*61c0*/  R2UR UR8, R6 ;  /* 0x00000000060872ca */ /* 0x000fe200000e0000 */
[----:B------:R-:W-:Y:S01]  /*61d0*/  VIADD R20, R20, 0xffffffff ;  /* 0xffffffff14147836 */ /* 0x000fe20000000000 */
[----:B------:R-:W-:Y:S01]  /*61e0*/  R2UR UR22, R21 ;  /* 0x00000000151672ca */ /* 0x000fe200000e0000 */
[----:B------:R-:W-:Y:S01]  /*61f0*/  UIADD3 UR14, UP0, UR26, 0xf0, URZ ;  /* 0x000000f01a0e7890 */ /* 0x000fe2000ff1e03f */
[----:B------:R-:W-:Y:S01]  /*6200*/  R2UR UR23, R17 ;  /* 0x00000000111772ca */ /* 0x000fe200000e0000 */
[----:B------:R-:W-:Y:S01]  /*6210*/  UIADD3 UR32, UP1, UR26, 0x1f0, URZ ;  /* 0x000001f01a207890 */ /* 0x000fe2000ff3e03f */
[----:B------:R-:W-:Y:S01]  /*6220*/  R2UR UR9, R19 ;  /* 0x00000000130972ca */ /* 0x000fe200000e0000 */
[----:B------:R-:W-:Y:S01]  /*6230*/  UIADD3.X UR15, URZ, UR27, URZ, UP0, !UPT ;  /* 0x0000001b3f0f7290 */ /* 0x000fe200087fe43f */
[----:B------:R-:W-:Y:S01]  /*6240*/  R2UR UR10, R18 ;  /* 0x00000000120a72ca */ /* 0x000fe200000e0000 */
[----:B------:R-:W-:Y:S01]  /*6250*/  UPRMT UR20, URZ, 0x5410, UR18 ;  /* 0x000054103f147896 */ /* 0x000fe20008000012 */
[----:B------:R-:W-:Y:S01]  /*6260*/  R2UR UR12, R5 ;  /* 0x00000000050c72ca */ /* 0x000fe200000e0000 */
[----:B------:R-:W-:Y:S01]  /*6270*/  VIADD R6, R6, 0x1 ;  /* 0x0000000106067836 */ /* 0x000fe20000000000 */
[----:B------:R-:W-:Y:S01]  /*6280*/  R2UR UR24, R16 ;  /* 0x00000000101872ca */ /* 0x000fe200000e0000 */
[----:B------:R-:W-:Y:S01]  /*6290*/  USHF.L.U32 UR8, UR8, 0xb, URZ ;  /* 0x0000000b08087899 */ /* 0x000fe2000800063f */
[----:B------:R-:W-:Y:S01]  /*62a0*/  ISETP.GT.AND P3, PT, R20, 0x1, PT ;  /* 0x000000011400780c */ /* 0x000fe20003f64270 */
[----:B------:R-:W-:Y:S01]  /*62b0*/  UPRMT UR30, URZ, 0x5410, UR19 ;  /* 0x000054103f1e7896 */ /* 0x000fe20008000013 */
[----:B------:R-:W-:Y:S01]  /*62c0*/  ISETP.NE.AND P1, PT, R6, 0x38, PT ;  /* 0x000000380600780c */ /* 0x000fe20003f25270 */
[----:B------:R-:W-:Y:S01]  /*62d0*/  ULEA UR11, UR28, UR8, 0xa ;  /* 0x000000081c0b7291 */ /* 0x000fe2000f8e503f */
[----:B------:R-:W-:Y:S01]  /*62e0*/  VIADD R18, R18, 0x20 ;  /* 0x0000002012127836 */ /* 0x000fe20000000000 */
[----:B------:R-:W-:Y:S01]  /*62f0*/  ULOP3.LUT UR8, UR8, 0x400, UR29, 0xf8, !UPT ;  /* 0x0000040008087892 */ /* 0x000fe2000f8ef81d */
[----:B------:R-:W-:Y:S01]  /*6300*/  SEL R11, RZ, 0x1, P1 ;  /* 0x00000001ff0b7807 */ /* 0x000fe20000800000 */
[----:B------:R-:W-:Y:S01]  /*6310*/  UIADD3 UR21, UR22, 0x480, UR11 ;  /* 0x0000048016157890 */ /* 0x000fe2000fffe00b */
[----:B------:R-:W-:Y:S01]  /*6320*/  SEL R6, R6, RZ, P1 ;  /* 0x000000ff06067207 */ /* 0x000fe20000800000 */
[----:B------:R-:W-:Y:S01]  /*6330*/  UIADD3 UR22, UR22, 0x1c480, UR8 ;  /* 0x0001c48016167890 */ /* 0x000fe2000fffe008 */
[----:B------:R-:W-:Y:S01]  /*6340*/  LOP3.LUT R4, R4, R11, RZ, 0x3c, !PT ;  /* 0x0000000b04047212 */ /* 0x000fe200078e3cff */
[----:B------:R-:W-:Y:S01]  /*6350*/  UIADD3.X UR33, URZ, UR27, URZ, UP1, !UPT ;  /* 0x0000001b3f217290 */ /* 0x000fe20008ffe43f */
[----:B------:R-:W-:Y:S01]  /*6360*/  UMOV UR16, 0x0 ;  /* 0x0000000000107882 */ /* 0x000fe20000000000 */
[----:B------:R-:W-:Y:S01]  /*6370*/  UMOV UR17, 0x10000000 ;  /* 0x1000000000117882 */ /* 0x000fe20000000000 */
[----:B------:R-:W-:Y:S01]  /*6380*/  UMOV UR11, UR23 ;  /* 0x00000017000b7c82 */ /* 0x000fe20008000000 */
[----:B------:R-:W-:-:S02]  /*6390*/  UMOV UR8, UR21 ;  /* 0x0000001500087c82 */ /* 0x000fc40008000000 */
[----:B------:R0:W-:Y:S02]  /*63a0*/  UTMALDG.3D.MULTICAST [UR8], [UR14], UR20, desc[UR16] ;  /* 0x000010080e0073b4 */ /* 0x0001e40008011814 */
[----:B0-----:R-:W-:Y:S01]  /*63b0*/  UMOV UR8, UR22 ;  /* 0x0000001600087c82 */ /* 0x001fe20008000000 */
[----:B------:R-:W-:Y:S02]  /*63c0*/  UMOV UR11, UR24 ;  /* 0x00000018000b7c82 */ /* 0x000fe40008000000 */
[----:B------:R0:W-:Y:S02]  /*63d0*/  UTMALDG.3D.MULTICAST [UR8], [UR32], UR30, desc[UR16] ;  /* 0x00001008200073b4 */ /* 0x0001e4000801181e */
[----:B0-----:R-:W-:Y:S05]  /*63e0*/  @P3 BRA `(.L_x_118) ;  /* 0xfffffffc00383947 */ /* 0x001fea000383ffff */
.L_x_114:
[----:B------:R-:W-:Y:S05]  /*63f0*/  BSYNC B1 ;  /* 0x0000000000017941 */ /* 0x000fea0003800000 */
.L_x_113:
[----:B------:R-:W-:Y:S01]  /*6400*/  LOP3.LUT P5, RZ, R15, 0xff, RZ, 0xc0, !PT ;  /* 0x000000ff0fff7812 */ /* 0x000fe200078ac0ff */
[----:B------:R-:W-:Y:S01]  /*6410*/  VIADD R11, R12, UR13 ;  /* 0x0000000d0c0b7c36 */ /* 0x000fe20008000000 */
[----:B------:R-:W-:Y:S01]  /*6420*/  ULDC.64 UR8, c[0x0][0x650] ;  /* 0x0001940000087ab9 */ /* 0x000fe20000000a00 */
[----:B------:R-:W-:Y:S01]  /*6430*/  IMAD.U32 R6, RZ, RZ, UR13 ;  /* 0x0000000dff067e24 */ /* 0x000fe2000f8e00ff */
[----:B------:R-:W-:Y:S01]  /*6440*/  UISETP.GE.U32.AND UP0, UPT, UR13, 0x38, UPT ;  /* 0x000000380d00788c */ /* 0x000fe2000bf06070 */
[----:B------:R-:W-:Y:S01]  /*6450*/  BSSY B1, `(.L_x_119) ;  /* 0x000006b000017945 */ /* 0x000fe20003800000 */
[----:B------:R-:W-:Y:S02]  /*6460*/  ISETP.GT.U32.AND P1, PT, R11, 0x37, PT ;  /* 0x000000370b00780c */ /* 0x000fe40003f24070 */
[----:B------:R-:W-:Y:S02]  /*6470*/  PRMT R10, RZ, 0x7610, R10 ;  /* 0x00007610ff0a7816 */ /* 0x000fe4000000000a */
[----:B------:R-:W-:-:S02]  /*6480*/  ISETP.LT.U32.AND P1, PT, R6, 0x38, P1 ;  /* 0x000000380600780c */ /* 0x000fc40000f21070 */
[----:B------:R-:W-:Y:S01]  /*6490*/  PLOP3.LUT P3, PT, PT, PT, UP0, 0x80, 0x0 ;  /* 0x000000000000781c */ /* 0x000fe20003f6f008 */
[----:B------:R-:W0:Y:S01]  /*64a0*/  @P5 S2R R5, SR_CgaCtaId ;  /* 0x0000000000055919 */ /* 0x000e220000008800 */
[----:B------:R-:W-:Y:S02]  /*64b0*/  @P5 MOV R4, 0x400 ;  /* 0x0000040000045802 */ /* 0x000fe40000000f00 */
[----:B------:R-:W-:Y:S02]  /*64c0*/  SEL R6, RZ, 0x1, !P1 ;  /* 0x00000001ff067807 */ /* 0x000fe40004800000 */
[----:B------:R-:W-:Y:S02]  /*64d0*/  PRMT R15, RZ, 0x7610, R15 ;  /* 0x00007610ff0f7816 */ /* 0x000fe4000000000f */
[----:B------:R-:W-:Y:S01]  /*64e0*/  LOP3.LUT R13, R13, R6, RZ, 0x3c, !PT ;  /* 0x000000060d0d7212 */ /* 0x000fe200078e3cff */
[----:B------:R-:W-:Y:S01]  /*64f0*/  IMAD.MOV.U32 R6, RZ, RZ, -0x1 ;  /* 0xffffffffff067424 */ /* 0x000fe200078e00ff */
[----:B0-----:R-:W-:-:S04]  /*6500*/  @P5 LEA R4, R5, R4, 0x18 ;  /* 0x0000000405045211 */ /* 0x001fc800078ec0ff */
[----:B------:R0:W-:Y:S01]  /*6510*/  @P5 SYNCS.ARRIVE.TRANS64.A1T0 RZ, [R4+URZ+0x3b8], RZ ;  /* 0x0003b8ff04ff59a7 */ /* 0x0001e2000810003f */
[----:B------:R-:W-:-:S04]  /*6520*/  IADD3 R2, P5, R2, R8, RZ ;  /* 0x0000000802027210 */ /* 0x000fc80007fbe0ff */
[----:B------:R-:W-:Y:S01]  /*6530*/  ISETP.GE.U32.AND P1, PT, R2, UR8, PT ;  /* 0x0000000802007c0c */ /* 0x000fe2000bf26070 */
[----:B------:R-:W-:Y:S01]  /*6540*/  IMAD.X R3, R3, 0x1, R0, P5 ;  /* 0x0000000103037824 */ /* 0x000fe200028e0600 */
[----:B0-----:R-:W-:-:S04]  /*6550*/  SHF.R.U32.HI R4, RZ, 0x3, R11 ;  /* 0x00000003ff047819 */ /* 0x001fc8000001160b */
[----:B------:R-:W-:Y:S01]  /*6560*/  ISETP.GE.U32.AND.EX P1, PT, R3, UR9, PT, P1 ;  /* 0x0000000903007c0c */ /* 0x000fe2000bf26110 */
[----:B------:R-:W-:-:S04]  /*6570*/  IMAD.WIDE.U32 R4, R4, 0x24924925, RZ ;  /* 0x2492492504047825 */ /* 0x000fc800078e00ff */
[----:B------:R-:W-:Y:S01]  /*6580*/  IMAD R12, R5, -0x38, R11 ;  /* 0xffffffc8050c7824 */ /* 0x000fe200078e020b */
[----:B------:R-:W-:Y:S01]  /*6590*/  @P3 LOP3.LUT R13, R13, 0x1, R5, 0x78, !PT ;  /* 0x000000010d0d3812 */ /* 0x000fe200078e7805 */
[----:B------:R-:W-:Y:S02]  /*65a0*/  IMAD.MOV.U32 R4, RZ, RZ, -0x1 ;  /* 0xffffffffff047424 */ /* 0x000fe400078e00ff */
[----:B------:R-:W-:-:S04]  /*65b0*/  IMAD.MOV.U32 R5, RZ, RZ, -0x1 ;  /* 0xffffffffff057424 */ /* 0x000fc800078e00ff */
[----:B------:R-:W-:Y:S05]  /*65c0*/  @P1 BRA `(.L_x_120) ;  /* 0x00000004004c1947 */ /* 0x000fea0003800000 */
[----:B------:R-:W0:Y:S01]  /*65d0*/  S2R R17, SR_CTAID.X ;  /* 0x0000000000117919 */ /* 0x000e220000002500 */
[----:B------:R-:W-:Y:S01]  /*65e0*/  ULDC.64 UR8, c[0x0][0x628] ;  /* 0x00018a0000087ab9 */ /* 0x000fe20000000a00 */
[----:B------:R-:W1:Y:S01]  /*65f0*/  LDC R18, c[0x0][0x144] ;  /* 0x00005100ff127b82 */ /* 0x000e620000000800 */
[----:B------:R-:W-:Y:S01]  /*6600*/  ISETP.NE.U32.AND P1, PT, RZ, UR8, PT ;  /* 0x00000008ff007c0c */ /* 0x000fe2000bf25070 */
[----:B------:R-:W2:Y:S01]  /*6610*/  S2R R6, SR_CTAID.Y ;  /* 0x0000000000067919 */ /* 0x000ea20000002600 */
[----:B------:R-:W-:Y:S01]  /*6620*/  ULDC UR10, c[0x0][0x150] ;  /* 0x00005400000a7ab9 */ /* 0x000fe20000000800 */
[----:B------:R-:W-:Y:S01]  /*6630*/  ULDC UR11, c[0x0][0x630] ;  /* 0x00018c00000b7ab9 */ /* 0x000fe20000000800 */
[----:B------:R-:W-:Y:S01]  /*6640*/  ISETP.NE.AND.EX P1, PT, RZ, UR9, PT, P1 ;  /* 0x00000009ff007c0c */ /* 0x000fe2000bf25310 */
[----:B------:R-:W-:Y:S01]  /*6650*/  IMAD.MOV.U32 R4, RZ, RZ, R2 ;  /* 0x000000ffff047224 */ /* 0x000fe200078e0002 */
[----:B0-----:R-:W-:-:S05]  /*6660*/  I2FP.F32.U32 R5, R17 ;  /* 0x0000001100057245 */ /* 0x001fca0000201000 */
[----:B------:R-:W-:Y:S01]  /*6670*/  FMUL R20, R5, UR10 ;  /* 0x0000000a05147c20 */ /* 0x000fe20008400000 */
[----:B------:R-:W-:-:S05]  /*6680*/  IMAD.MOV.U32 R5, RZ, RZ, R3 ;  /* 0x000000ffff057224 */ /* 0x000fca00078e0003 */
[----:B--2---:R-:W-:Y:S05]  /*6690*/  @!P1 BRA `(.L_x_121) ;  /* 0x0000000000289947 */ /* 0x004fea0003800000 */
[----:B------:R-:W-:Y:S02]  /*66a0*/  ULDC UR10, c[0x0][0x634] ;  /* 0x00018d00000a7ab9 */ /* 0x000fe40000000800 */
[----:B------:R-:W-:-:S05]  /*66b0*/  IADD3 R5, P1, R2, UR10, RZ ;  /* 0x0000000a02057c10 */ /* 0x000fca000ff3e0ff */
[----:B------:R-:W-:-:S04]  /*66c0*/  IMAD.X R19, RZ, RZ, R3, P1 ;  /* 0x000000ffff137224 */ /* 0x000fc800008e0603 */
[----:B------:R-:W-:-:S04]  /*66d0*/  IMAD.WIDE.U32 R10, R19, UR8, RZ ;  /* 0x00000008130a7c25 */ /* 0x000fc8000f8e00ff */
[----:B------:R-:W-:-:S04]  /*66e0*/  IMAD.WIDE.U32 R10, P1, R5, UR9, R10 ;  /* 0x00000009050a7c25 */ /* 0x000fc8000f82000a */
[----:B------:R-:W-:-:S04]  /*66f0*/  IMAD.WIDE.U32 R4, R5, UR8, RZ ;  /* 0x0000000805047c25 */ /* 0x000fc8000f8e00ff */
[----:B------:R-:W-:Y:S01]  /*6700*/  IMAD.MOV.U32 R4, RZ, RZ, R11 ;  /* 0x000000ffff047224 */ /* 0x000fe200078e000b */
[----:B------:R-:W-:Y:S01]  /*6710*/  IADD3 RZ, P3, R5, R10, RZ ;  /* 0x0000000a05ff7210 */ /* 0x000fe20007f7e0ff */
[----:B------:R-:W-:-:S04]  /*6720*/  IMAD.X R5, RZ, RZ, RZ, P1 ;  /* 0x000000ffff057224 */ /* 0x000fc800008e06ff */
[----:B------:R-:W-:-:S08]  /*6730*/  IMAD.WIDE.U32.X R4, R19, UR9, R4, P3 ;  /* 0x0000000913047c25 */ /* 0x000fd000098e0404 */
.L_x_121:
[--C-:B------:R-:W-:Y:S01]  /*6740*/  SHF.R.U64 R16, R4, UR11, R5.reuse ;  /* 0x0000000b04107c19 */ /* 0x100fe20008001205 */
[----:B------:R-:W0:Y:S01]  /*6750*/  F2I.U32.TRUNC.NTZ R20, R20 ;  /* 0x0000001400147305 */ /* 0x000e22000020f000 */
[----:B------:R-:W-:Y:S01]  /*6760*/  SHF.R.U32.HI R4, RZ, UR11, R5 ;  /* 0x0000000bff047c19 */ /* 0x000fe20008011605 */
[----:B------:R-:W-:Y:S01]  /*6770*/  ULDC.64 UR8, c[0x0][0x620] ;  /* 0x0001880000087ab9 */ /* 0x000fe20000000a00 */
[----:B------:R-:W-:Y:S01]  /*6780*/  IADD3 R11, P1, RZ, -R16, RZ ;  /* 0x80000010ff0b7210 */ /* 0x000fe20007f3e0ff */
[----:B------:R-:W-:Y:S01]  /*6790*/  ULDC.64 UR10, c[0x0][0x640] ;  /* 0x00019000000a7ab9 */ /* 0x000fe20000000a00 */
[----:B------:R-:W2:Y:S03]  /*67a0*/  LDC R21, c[0x0][0x148] ;  /* 0x00005200ff157b82 */ /* 0x000ea60000000800 */
[----:B------:R-:W-:Y:S01]  /*67b0*/  IMAD.X R4, RZ, RZ, ~R4, P1 ;  /* 0x000000ffff047224 */ /* 0x000fe200008e0e04 */
[----:B------:R-:W-:-:S03]  /*67c0*/  ISETP.NE.U32.AND P1, PT, RZ, UR10, PT ;  /* 0x0000000aff007c0c */ /* 0x000fc6000bf25070 */
[----:B------:R-:W-:Y:S01]  /*67d0*/  IMAD R10, R4, UR8, RZ ;  /* 0x00000008040a7c24 */ /* 0x000fe2000f8e02ff */
[----:B------:R-:W-:Y:S01]  /*67e0*/  ISETP.NE.AND.EX P1, PT, RZ, UR11, PT, P1 ;  /* 0x0000000bff007c0c */ /* 0x000fe2000bf25310 */
[----:B------:R-:W-:Y:S01]  /*67f0*/  IMAD.WIDE.U32 R4, R11, UR8, R2 ;  /* 0x000000080b047c25 */ /* 0x000fe2000f8e0002 */
[----:B------:R-:W-:-:S03]  /*6800*/  ULDC UR8, c[0x0][0x618] ;  /* 0x0001860000087ab9 */ /* 0x000fc60000000800 */
[----:B------:R-:W-:Y:S01]  /*6810*/  IMAD R11, R11, UR9, R10 ;  /* 0x000000090b0b7c24 */ /* 0x000fe2000f8e020a */
[----:B------:R-:W-:Y:S01]  /*6820*/  ULDC UR9, c[0x0][0x154] ;  /* 0x0000550000097ab9 */ /* 0x000fe20000000800 */
[----:B0-----:R-:W-:Y:S02]  /*6830*/  IMAD.MOV R10, RZ, RZ, -R20 ;  /* 0x000000ffff0a7224 */ /* 0x001fe400078e0a14 */
[----:B------:R-:W-:Y:S02]  /*6840*/  IMAD.IADD R5, R5, 0x1, R11 ;  /* 0x0000000105057824 */ /* 0x000fe400078e020b */
[----:B-1----:R-:W-:Y:S01]  /*6850*/  IMAD R17, R18, R10, R17 ;  /* 0x0000000a12117224 */ /* 0x002fe200078e0211 */
[----:B------:R-:W-:Y:S02]  /*6860*/  I2FP.F32.U32 R10, R6 ;  /* 0x00000006000a7245 */ /* 0x000fe40000201000 */
[--C-:B------:R-:W-:Y:S02]  /*6870*/  SHF.R.U64 R18, R4, UR8, R5.reuse ;  /* 0x0000000804127c19 */ /* 0x100fe40008001205 */
[----:B------:R-:W-:Y:S01]  /*6880*/  SHF.R.U32.HI R5, RZ, UR8, R5 ;  /* 0x00000008ff057c19 */ /* 0x000fe20008011605 */
[----:B------:R-:W-:Y:S01]  /*6890*/  FMUL R10, R10, UR9 ;  /* 0x000000090a0a7c20 */ /* 0x000fe20008400000 */
[----:B------:R-:W-:-:S02]  /*68a0*/  ULDC UR8, c[0x0][0x608] ;  /* 0x0001820000087ab9 */ /* 0x000fc40000000800 */
[--C-:B------:R-:W-:Y:S01]  /*68b0*/  SHF.R.U64 R20, R18, UR8, R5.reuse ;  /* 0x0000000812147c19 */ /* 0x100fe20008001205 */
[----:B------:R0:W1:Y:S01]  /*68c0*/  F2I.U32.TRUNC.NTZ R22, R10 ;  /* 0x0000000a00167305 */ /* 0x000062000020f000 */
[----:B------:R-:W-:Y:S01]  /*68d0*/  SHF.R.U32.HI R5, RZ, UR8, R5 ;  /* 0x00000008ff057c19 */ /* 0x000fe20008011605 */
[----:B------:R-:W-:-:S03]  /*68e0*/  ULDC UR8, c[0x0][0x658] ;  /* 0x0001960000087ab9 */ /* 0x000fc60000000800 */
[--C-:B------:R-:W-:Y:S02]  /*68f0*/  SHF.R.U64 R19, R20, UR8, R5.reuse ;  /* 0x0000000814137c19 */ /* 0x100fe40008001205 */
[----:B------:R-:W-:-:S03]  /*6900*/  SHF.R.U32.HI R23, RZ, UR8, R5 ;  /* 0x00000008ff177c19 */ /* 0x000fc60008011605 */
[----:B------:R-:W-:Y:S02]  /*6910*/  IMAD.MOV.U32 R4, RZ, RZ, R19 ;  /* 0x000000ffff047224 */ /* 0x000fe400078e0013 */
[----:B------:R-:W-:Y:S01]  /*6920*/  IMAD.MOV.U32 R5, RZ, RZ, R23 ;  /* 0x000000ffff057224 */ /* 0x000fe200078e0017 */
[----:B0-----:R-:W-:Y:S06]  /*6930*/  @!P1 BRA `(.L_x_122) ;  /* 0x0000000000289947 */ /* 0x001fec0003800000 */
        /* <DEDUP_REMOVED lines=10> */
.L_x_122:
[----:B------:R-:W-:Y:S01]  /*69e0*/  ULDC UR8, c[0x0][0x648] ;  /* 0x0001920000087ab9 */ /* 0x000fe20000000800 */
[----:B-1----:R-:W-:Y:S01]  /*69f0*/  IMAD.MOV R22, RZ, RZ, -R22 ;  /* 0x000000ffff167224 */ /* 0x002fe200078e0a16 */
[----:B------:R-:W-:Y:S01]  /*6a00*/  SHF.R.U64 R5, R4, UR8, R5 ;  /* 0x0000000804057c19 */ /* 0x000fe20008001205 */
[----:B------:R-:W-:Y:S01]  /*6a10*/  ULDC UR8, c[0x0][0x638] ;  /* 0x00018e0000087ab9 */ /* 0x000fe20000000800 */
[----:B------:R-:W-:Y:S01]  /*6a20*/  LOP3.LUT R4, R20, UR7, RZ, 0xc0, !PT ;  /* 0x0000000714047c12 */ /* 0x000fe2000f8ec0ff */
[----:B--2---:R-:W-:Y:S01]  /*6a30*/  @P4 IMAD R17, R21, R22, R6 ;  /* 0x0000001615114224 */ /* 0x004fe200078e0206 */
[----:B------:R-:W-:Y:S01]  /*6a40*/  LOP3.LUT R18, R18, UR4, RZ, 0xc0, !PT ;  /* 0x0000000412127c12 */ /* 0x000fe2000f8ec0ff */
[----:B------:R-:W-:Y:S01]  /*6a50*/  IMAD.MOV R6, RZ, RZ, -R5 ;  /* 0x000000ffff067224 */ /* 0x000fe200078e0a05 */
[----:B------:R-:W-:Y:S01]  /*6a60*/  ULDC UR9, c[0x0][0x610] ;  /* 0x0001840000097ab9 */ /* 0x000fe20000000800 */
[----:B------:R-:W-:Y:S02]  /*6a70*/  IMAD R4, R5, UR5, R4 ;  /* 0x0000000505047c24 */ /* 0x000fe4000f8e0204 */
[----:B------:R-:W-:Y:S01]  /*6a80*/  IMAD R19, R6, UR8, R19 ;  /* 0x0000000806137c24 */ /* 0x000fe2000f8e0213 */
[----:B------:R-:W-:Y:S01]  /*6a90*/  ULDC UR8, c[0x0][0x600] ;  /* 0x0001800000087ab9 */ /* 0x000fe20000000800 */
[----:B------:R-:W-:-:S02]  /*6aa0*/  IMAD R17, R4, UR9, R17 ;  /* 0x0000000904117c24 */ /* 0x000fc4000f8e0211 */
[----:B------:R-:W-:Y:S02]  /*6ab0*/  IMAD R6, R19, UR8, R18 ;  /* 0x0000000813067c24 */ /* 0x000fe4000f8e0212 */
[----:B------:R-:W-:Y:S02]  /*6ac0*/  IMAD.MOV.U32 R10, RZ, RZ, 0x1 ;  /* 0x00000001ff0a7424 */ /* 0x000fe400078e00ff */
[----:B------:R-:W-:Y:S01]  /*6ad0*/  IMAD.MOV.U32 R5, RZ, RZ, R16 ;  /* 0x000000ffff057224 */ /* 0x000fe200078e0010 */
[----:B------:R-:W-:Y:S02]  /*6ae0*/  SEL R4, R6, R17, !P4 ;  /* 0x0000001106047207 */ /* 0x000fe40006000000 */
[----:B------:R-:W-:-:S07]  /*6af0*/  SEL R6, R17, R6, !P4 ;  /* 0x0000000611067207 */ /* 0x000fce0006000000 */
.L_x_120:
[----:B------:R-:W-:Y:S05]  /*6b00*/  BSYNC B1 ;  /* 0x0000000000017941 */ /* 0x000fea0003800000 */
.L_x_119:
[----:B------:R-:W-:-:S13]  /*6b10*/  LOP3.LUT P1, RZ, R10, 0xff, RZ, 0xc0, !PT ;  /* 0x000000ff0aff7812 */ /* 0x000fda000782c0ff */
[----:B------:R-:W-:Y:S05]  /*6b20*/  @P1 BRA `(.L_x_123) ;  /* 0xfffffff400301947 */ /* 0x000fea000383ffff */
[----:B------:R-:W-:Y:S05]  /*6b30*/  BSYNC B0 ;  /* 0x0000000000007941 */ /* 0x000fea0003800000 */
.L_x_111:
[----:B------:R-:W-:-:S03]  /*6b40*/  UMOV UR8, 0xffffffff ;  /* 0xffffffff00087882 */ /* 0x000fc60000000000 */
[----:B------:R-:W-:Y:S05]  /*6b50*/  BRA.DIV UR8, `(.L_x_124) ;  /* 0x00000022089c7947 */ /* 0x000fea000b800000 */
[----:B------:R-:W-:-:S13]  /*6b60*/  ELECT P0, URZ, PT ;  /* 0x00000000003f782f */ /* 0x000fda0003800000 */
.L_x_192:
[----:B------:R-:W-:Y:S04]  /*6b70*/  BSSY B0, `(.L_x_125) ;  /* 0x00001ff000007945 */ /* 0x000fe80003800000 */
[----:B------:R-:W-:Y:S05]  /*6b80*/  @!P0 BRA `(.L_x_126) ;  /* 0x0000001c00f48947 */ /* 0x000fea0003800000 */
[----:B------:R-:W-:-:S04]  /*6b90*/  LOP3.LUT R7, R7, 0x2, RZ, 0xfc, !PT ;  /* 0x0000000207077812 */ /* 0x000fc800078efcff */
[----:B------:R-:W-:-:S13]  /*6ba0*/  ISETP.NE.AND P0, PT, R7, 0x3, PT ;  /* 0x000000030700780c */ /* 0x000fda0003f05270 */
[----:B------:R-:W-:Y:S05]  /*6bb0*/  @!P0 BRA `(.L_x_127) ;  /* 0x0000000000048947 */ /* 0x000fea0003800000 */
[----:B------:R-:W-:Y:S01]  /*6bc0*/  BPT.TRAP 0x1 ;  /* 0x000000040000795c */ /* 0x000fe20000300000 */
.L_x_127:
[----:B------:R-:W0:Y:S01]  /*6bd0*/  S2R R3, SR_CgaCtaId ;  /* 0x0000000000037919 */ /* 0x000e220000008800 */
[----:B------:R-:W-:Y:S02]  /*6be0*/  MOV R0, 0x400 ;  /* 0x0000040000007802 */ /* 0x000fe40000000f00 */
[----:B------:R-:W-:Y:S02]  /*6bf0*/  SHF.L.U32 R2, R13, 0x1f, RZ ;  /* 0x0000001f0d027819 */ /* 0x000fe400000006ff */
[----:B0-----:R-:W-:-:S05]  /*6c00*/  LEA R3, R3, R0, 0x18 ;  /* 0x0000000003037211 */ /* 0x001fca00078ec0ff */
[----:B------:R-:W-:-:S04]  /*6c10*/  VIADD R3, R3, 0x1c0 ;  /* 0x000001c003037836 */ /* 0x000fc80000000000 */
[C---:B------:R-:W-:Y:S02]  /*6c20*/  IMAD R5, R12.reuse, 0x8, R3 ;  /* 0x000000080c057824 */ /* 0x040fe400078e0203 */
[----:B------:R-:W-:Y:S02]  /*6c30*/  VIADD R12, R12, 0x1 ;  /* 0x000000010c0c7836 */ /* 0x000fe40000000000 */
[----:B------:R-:W0:Y:S03]  /*6c40*/  SYNCS.PHASECHK.TRANS64.TRYWAIT P0, [R5+URZ], R2 ;  /* 0x00000002050075a7 */ /* 0x000e26000800017f */
[----:B------:R-:W-:-:S04]  /*6c50*/  ISETP.NE.AND P1, PT, R12, 0x38, PT ;  /* 0x000000380c00780c */ /* 0x000fc80003f25270 */
[----:B------:R-:W-:Y:S02]  /*6c60*/  SEL R0, RZ, 0x1, P1 ;  /* 0x00000001ff007807 */ /* 0x000fe40000800000 */
[----:B------:R-:W-:Y:S02]  /*6c70*/  SEL R12, R12, RZ, P1 ;  /* 0x000000ff0c0c7207 */ /* 0x000fe40000800000 */
[----:B------:R-:W-:-:S03]  /*6c80*/  LOP3.LUT R13, R13, R0, RZ, 0x3c, !PT ;  /* 0x000000000d0d7212 */ /* 0x000fc600078e3cff */
[----:B------:R-:W-:Y:S01]  /*6c90*/  IMAD R7, R12, 0x8, R3 ;  /* 0x000000080c077824 */ /* 0x000fe200078e0203 */
[----:B------:R-:W-:Y:S01]  /*6ca0*/  SHF.L.U32 R4, R13, 0x1f, RZ ;  /* 0x0000001f0d047819 */ /* 0x000fe200000006ff */
[----:B0-----:R-:W-:Y:S06]  /*6cb0*/  @!P0 BRA `(.L_x_128) ;  /* 0x0000002000688947 */ /* 0x001fec0003800000 */
.L_x_193:
[----:B------:R-:W1:Y:S01]  /*6cc0*/  SYNCS.PHASECHK.TRANS64.TRYWAIT P0, [R7+URZ], R4 ;  /* 0x00000004070075a7 */ /* 0x000e62000800017f */
[----:B------:R-:W-:-:S05]  /*6cd0*/  VIADD R0, R12, 0x1 ;  /* 0x000000010c007836 */ /* 0x000fca0000000000 */
[----:B------:R-:W-:-:S04]  /*6ce0*/  ISETP.NE.AND P1, PT, R0, 0x38, PT ;  /* 0x000000380000780c */ /* 0x000fc80003f25270 */
[----:B0-----:R-:W-:Y:S02]  /*6cf0*/  SEL R2, RZ, 0x1, P1 ;  /* 0x00000001ff027807 */ /* 0x001fe40000800000 */
[----:B------:R-:W-:Y:S02]  /*6d00*/  SEL R0, R0, RZ, P1 ;  /* 0x000000ff00007207 */ /* 0x000fe40000800000 */
[----:B------:R-:W-:-:S03]  /*6d10*/  LOP3.LUT R13, R13, R2, RZ, 0x3c, !PT ;  /* 0x000000020d0d7212 */ /* 0x000fc600078e3cff */
[----:B------:R-:W-:Y:S01]  /*6d20*/  IMAD R6, R0, 0x8, R3 ;  /* 0x0000000800067824 */ /* 0x000fe200078e0203 */
[----:B------:R-:W-:Y:S01]  /*6d30*/  SHF.L.U32 R5, R13, 0x1f, RZ ;  /* 0x0000001f0d057819 */ /* 0x000fe200000006ff */
[----:B-1----:R-:W-:Y:S06]  /*6d40*/  @!P0 BRA `(.L_x_129) ;  /* 0x0000002000588947 */ /* 0x002fec0003800000 */
.L_x_194:
[----:B------:R-:W1:Y:S01]  /*6d50*/  SYNCS.PHASECHK.TRANS64.TRYWAIT P0, [R6+URZ], R5 ;  /* 0x00000005060075a7 */ /* 0x000e62000800017f */
[----:B------:R-:W-:-:S05]  /*6d60*/  VIADD R0, R0, 0x1 ;  /* 0x0000000100007836 */ /* 0x000fca0000000000 */
[----:B------:R-:W-:-:S04]  /*6d70*/  ISETP.NE.AND P1, PT, R0, 0x38, PT ;  /* 0x000000380000780c */ /* 0x000fc80003f25270 */
[----:B------:R-:W-:Y:S02]  /*6d80*/  SEL R2, RZ, 0x1, P1 ;  /* 0x00000001ff027807 */ /* 0x000fe40000800000 */
[----:B------:R-:W-:Y:S02]  /*6d90*/  SEL R0, R0, RZ, P1 ;  /* 0x000000ff00007207 */ /* 0x000fe40000800000 */
[----:B------:R-:W-:-:S03]  /*6da0*/  LOP3.LUT R13, R13, R2, RZ, 0x3c, !PT ;  /* 0x000000020d0d7212 */ /* 0x000fc600078e3cff */
[----:B0-----:R-:W-:Y:S01]  /*6db0*/  IMAD R7, R0, 0x8, R3 ;  /* 0x0000000800077824 */ /* 0x001fe200078e0203 */
[----:B------:R-:W-:Y:S01]  /*6dc0*/  SHF.L.U32 R4, R13, 0x1f, RZ ;  /* 0x0000001f0d047819 */ /* 0x000fe200000006ff */
[----:B-1----:R-:W-:Y:S06]  /*6dd0*/  @!P0 BRA `(.L_x_130) ;  /* 0x0000002000488947 */ /* 0x002fec0003800000 */
.L_x_195:
        /* <DEDUP_REMOVED lines=9> */
.L_x_196:
        /* <DEDUP_REMOVED lines=9> */
.L_x_197:
        /* <DEDUP_REMOVED lines=9> */
.L_x_198:
        /* <DEDUP_REMOVED lines=9> */
.L_x_199:
        /* <DEDUP_REMOVED lines=9> */
.L_x_200:
        /* <DEDUP_REMOVED lines=9> */
.L_x_201:
        /* <DEDUP_REMOVED lines=9> */
.L_x_202:
        /* <DEDUP_REMOVED lines=9> */
.L_x_203:
        /* <DEDUP_REMOVED lines=9> */
.L_x_204:
        /* <DEDUP_REMOVED lines=9> */
.L_x_205:
        /* <DEDUP_REMOVED lines=9> */
.L_x_206:
        /* <DEDUP_REMOVED lines=9> */
.L_x_207:
        /* <DEDUP_REMOVED lines=9> */
.L_x_208:
        /* <DEDUP_REMOVED lines=9> */
.L_x_209:
        /* <DEDUP_REMOVED lines=9> */
.L_x_210:
        /* <DEDUP_REMOVED lines=9> */
.L_x_211:
        /* <DEDUP_REMOVED lines=9> */
.L_x_212:
        /* <DEDUP_REMOVED lines=9> */
.L_x_213:
        /* <DEDUP_REMOVED lines=9> */
.L_x_214:
        /* <DEDUP_REMOVED lines=9> */
.L_x_215:
        /* <DEDUP_REMOVED lines=9> */
.L_x_216:
        /* <DEDUP_REMOVED lines=9> */
.L_x_217:
        /* <DEDUP_REMOVED lines=9> */
.L_x_218:
        /* <DEDUP_REMOVED lines=9> */
.L_x_219:
        /* <DEDUP_REMOVED lines=9> */
.L_x_220:
        /* <DEDUP_REMOVED lines=9> */
.L_x_221:
        /* <DEDUP_REMOVED lines=9> */
.L_x_222:
        /* <DEDUP_REMOVED lines=9> */
.L_x_223:
        /* <DEDUP_REMOVED lines=9> */
.L_x_224:
        /* <DEDUP_REMOVED lines=9> */
.L_x_225:
        /* <DEDUP_REMOVED lines=9> */
.L_x_226:
        /* <DEDUP_REMOVED lines=9> */
.L_x_227:
        /* <DEDUP_REMOVED lines=9> */
.L_x_228:
        /* <DEDUP_REMOVED lines=9> */
.L_x_229:
        /* <DEDUP_REMOVED lines=9> */
.L_x_230:
        /* <DEDUP_REMOVED lines=9> */
.L_x_231:
        /* <DEDUP_REMOVED lines=9> */
.L_x_232:
        /* <DEDUP_REMOVED lines=9> */
.L_x_233:
        /* <DEDUP_REMOVED lines=9> */
.L_x_234:
        /* <DEDUP_REMOVED lines=9> */
.L_x_235:
        /* <DEDUP_REMOVED lines=9> */
.L_x_236:
        /* <DEDUP_REMOVED lines=9> */
.L_x_237:
        /* <DEDUP_REMOVED lines=9> */
.L_x_238:
        /* <DEDUP_REMOVED lines=9> */
.L_x_239:
        /* <DEDUP_REMOVED lines=9> */
.L_x_240:
        /* <DEDUP_REMOVED lines=9> */
.L_x_241:
        /* <DEDUP_REMOVED lines=9> */
.L_x_242:
        /* <DEDUP_REMOVED lines=9> */
.L_x_243:
        /* <DEDUP_REMOVED lines=9> */
.L_x_244:
        /* <DEDUP_REMOVED lines=9> */
.L_x_245:
        /* <DEDUP_REMOVED lines=9> */
.L_x_246:
[----:B------:R-:W1:Y:S01]  /*8a90*/  SYNCS.PHASECHK.TRANS64.TRYWAIT P0, [R6+URZ], R5 ;  /* 0x00000005060075a7 */ /* 0x000e62000800017f */
[----:B------:R-:W-:-:S05]  /*8aa0*/  VIADD R0, R0, 0x1 ;  /* 0x0000000100007836 */ /* 0x000fca0000000000 */
[----:B------:R-:W-:-:S04]  /*8ab0*/  ISETP.NE.AND P1, PT, R0, 0x38, PT ;  /* 0x000000380000780c */ /* 0x000fc80003f25270 */
[----:B------:R-:W-:Y:S02]  /*8ac0*/  SEL R2, RZ, 0x1, P1 ;  /* 0x00000001ff027807 */ /* 0x000fe40000800000 */
[----:B------:R-:W-:Y:S02]  /*8ad0*/  SEL R0, R0, RZ, P1 ;  /* 0x000000ff00007207 */ /* 0x000fe40000800000 */
[----:B------:R-:W-:Y:S01]  /*8ae0*/  LOP3.LUT R2, R13, R2, RZ, 0x3c, !PT ;  /* 0x000000020d027212 */ /* 0x000fe200078e3cff */
[----:B-1----:R-:W-:Y:S06]  /*8af0*/  @!P0 BRA `(.L_x_182) ;  /* 0x0000001400108947 */ /* 0x002fec0003800000 */
.L_x_247:
[----:B------:R-:W-:Y:S01]  /*8b00*/  IMAD R3, R0, 0x8, R3 ;  /* 0x0000000800037824 */ /* 0x000fe200078e0203 */
[----:B------:R-:W-:-:S07]  /*8b10*/  SHF.L.U32 R0, R2, 0x1f, RZ ;  /* 0x0000001f02007819 */ /* 0x000fce00000006ff */
.L_x_183:
[----:B--2---:R2:W3:Y:S02]  /*8b20*/  SYNCS.PHASECHK.TRANS64.TRYWAIT P0, [R3+URZ], R0 ;  /* 0x00000000030075a7 */ /* 0x0044e4000800017f */
[----:B---3--:R-:W-:Y:S05]  /*8b30*/  @!P0 NANOSLEEP.SYNCS 0x989680 ;  /* 0x009896800000895d */ /* 0x008fea0003900000 */
[----:B------:R-:W3:Y:S02]  /*8b40*/  @!P0 SYNCS.PHASECHK.TRANS64 P0, [R3+URZ], R0 ;  /* 0x00000000030085a7 */ /* 0x000ee4000800007f */
[----:B---3--:R-:W-:Y:S05]  /*8b50*/  @!P0 BRA `(.L_x_183) ;  /* 0xfffffffc00f08947 */ /* 0x008fea000383ffff */
.L_x_126:
[----:B------:R-:W-:Y:S05]  /*8b60*/  BSYNC B0 ;  /* 0x0000000000007941 */ /* 0x000fea0003800000 */
.L_x_125:
[----:B------:R-:W-:Y:S05]  /*8b70*/  EXIT ;  /* 0x000000000000794d */ /* 0x000fea0003800000 */
.L_x_20:
[----:B0-----:R-:W-:-:S04]  /*8b80*/  IMAD.U32 R17, RZ, RZ, UR15 ;  /* 0x0000000fff117e24 */ /* 0x001fc8000f8e00ff */
[----:B------:R0:W1:Y:S03]  /*8b90*/  SYNCS.PHASECHK.TRANS64.TRYWAIT P0, [R17+URZ+-0x8], R16 ;  /* 0xfffff810110075a7 */ /* 0x000066000800017f */
[----:B-1----:R-:W-:Y:S05]  /*8ba0*/  @!P0 NANOSLEEP.SYNCS 0x989680 ;  /* 0x009896800000895d */ /* 0x002fea0003900000 */
[----:B------:R-:W1:Y:S02]  /*8bb0*/  @!P0 SYNCS.PHASECHK.TRANS64 P0, [R17+URZ+-0x8], R16 ;  /* 0xfffff810110085a7 */ /* 0x000e64000800007f */
[----:B-1----:R-:W-:Y:S05]  /*8bc0*/  @!P0 BRA `(.L_x_20) ;  /* 0xfffffffc00ec8947 */ /* 0x002fea000383ffff */
[----:B------:R-:W-:Y:S05]  /*8bd0*/  BRA `(.L_x_184) ;  /* 0xffffff9000787947 */ /* 0x000fea000383ffff */
.L_x_25:
[----:B-1----:R-:W-:-:S04]  /*8be0*/  IMAD.U32 R17, RZ, RZ, UR6 ;  /* 0x00000006ff117e24 */ /* 0x002fc8000f8e00ff */
[----:B------:R1:W4:Y:S03]  /*8bf0*/  SYNCS.PHASECHK.TRANS64.TRYWAIT P0, [R17+URZ], R16 ;  /* 0x00000010110075a7 */ /* 0x000326000800017f */
[----:B----4-:R-:W-:Y:S05]  /*8c00*/  @!P0 NANOSLEEP.SYNCS 0x989680 ;  /* 0x009896800000895d */ /* 0x010fea0003900000 */
[----:B------:R-:W4:Y:S02]  /*8c10*/  @!P0 SYNCS.PHASECHK.TRANS64 P0, [R17+URZ], R16 ;  /* 0x00000010110085a7 */ /* 0x000f24000800007f */
[----:B----4-:R-:W-:Y:S05]  /*8c20*/  @!P0 BRA `(.L_x_25) ;  /* 0xfffffffc00ec8947 */ /* 0x010fea000383ffff */
[----:B------:R-:W-:Y:S05]  /*8c30*/  BRA `(.L_x_24) ;  /* 0xffffff9400207947 */ /* 0x000fea000383ffff */
.L_x_31:
[----:B-1----:R-:W-:-:S04]  /*8c40*/  IMAD.U32 R19, RZ, RZ, UR9 ;  /* 0x00000009ff137e24 */ /* 0x002fc8000f8e00ff */
[----:B------:R1:W4:Y:S03]  /*8c50*/  SYNCS.PHASECHK.TRANS64.TRYWAIT P0, [R19+URZ], R18 ;  /* 0x00000012130075a7 */ /* 0x000326000800017f */
[----:B----4-:R-:W-:Y:S05]  /*8c60*/  @!P0 NANOSLEEP.SYNCS 0x989680 ;  /* 0x009896800000895d */ /* 0x010fea0003900000 */
[----:B------:R-:W4:Y:S02]  /*8c70*/  @!P0 SYNCS.PHASECHK.TRANS64 P0, [R19+URZ], R18 ;  /* 0x00000012130085a7 */ /* 0x000f24000800007f */
[----:B----4-:R-:W-:Y:S05]  /*8c80*/  @!P0 BRA `(.L_x_31) ;  /* 0xfffffffc00ec8947 */ /* 0x010fea000383ffff */
[----:B------:R-:W-:Y:S05]  /*8c90*/  BRA `(.L_x_30) ;  /* 0xffffff9800607947 */ /* 0x000fea000383ffff */
.L_x_39:
[----:B0-----:R-:W-:-:S04]  /*8ca0*/  IMAD.U32 R17, RZ, RZ, UR15 ;  /* 0x0000000fff117e24 */ /* 0x001fc8000f8e00ff */
[----:B------:R0:W1:Y:S03]  /*8cb0*/  SYNCS.PHASECHK.TRANS64.TRYWAIT P0, [R17+URZ+0x8], R16 ;  /* 0x00000810110075a7 */ /* 0x000066000800017f */
[----:B-1----:R-:W-:Y:S05]  /*8cc0*/  @!P0 NANOSLEEP.SYNCS 0x989680 ;  /* 0x009896800000895d */ /* 0x002fea0003900000 */
[----:B------:R-:W1:Y:S02]  /*8cd0*/  @!P0 SYNCS.PHASECHK.TRANS64 P0, [R17+URZ+0x8], R16 ;  /* 0x00000810110085a7 */ /* 0x000e64000800007f */
[----:B-1----:R-:W-:Y:S05]  /*8ce0*/  @!P0 BRA `(.L_x_39) ;  /* 0xfffffffc00ec8947 */ /* 0x002fea000383ffff */
[----:B------:R-:W-:Y:S05]  /*8cf0*/  BRA `(.L_x_185) ;  /* 0xffffffa000987947 */ /* 0x000fea000383ffff */
.L_x_112:
[----:B------:R-:W-:Y:S01]  /*8d00*/  BSSY B1, `(.L_x_186) ;  /* 0x0000006000017945 */ /* 0x000fe20003800000 */
[----:B------:R-:W-:-:S07]  /*8d10*/  IMAD.MOV.U32 R10, RZ, RZ, -0x1 ;  /* 0xffffffffff0a7424 */ /* 0x000fce00078e00ff */
[----:B------:R-:W-:Y:S05]  /*8d20*/  WARPSYNC.COLLECTIVE R10, `(.L_x_187) ;  /* 0x000000000a0c7348 */ /* 0x000fea0003c00000 */
[----:B------:R-:W-:Y:S02]  /*8d30*/  ELECT P1, UR62, PT ;  /* 0x00000000003e782f */ /* 0x000fe40003820000 */
[----:B------:R-:W-:Y:S01]  /*8d40*/  MOV R10, UR62 ;  /* 0x0000003e000a7c02 */ /* 0x000fe20008000f00 */
[----:B------:R-:W-:Y:S10]  /*8d50*/  ENDCOLLECTIVE ;  /* 0x000000000000791b */ /* 0x000ff40003800000 */
.L_x_187:
[----:B------:R-:W-:Y:S05]  /*8d60*/  BSYNC B1 ;  /* 0x0000000000017941 */ /* 0x000fea0003800000 */
.L_x_186:
[----:B------:R-:W-:Y:S05]  /*8d70*/  BRA `(.L_x_188) ;  /* 0xffffffd000a87947 */ /* 0x000fea000383ffff */
.L_x_115:
[----:B-1----:R1:W2:Y:S02]  /*8d80*/  SYNCS.PHASECHK.TRANS64.TRYWAIT P1, [R19+URZ+0x1c0], R10 ;  /* 0x0001c00a130075a7 */ /* 0x0022a4000802017f */
[----:B--2---:R-:W-:Y:S05]  /*8d90*/  @!P1 NANOSLEEP.SYNCS 0x989680 ;  /* 0x009896800000995d */ /* 0x004fea0003900000 */
[----:B------:R-:W2:Y:S02]  /*8da0*/  @!P1 SYNCS.PHASECHK.TRANS64 P1, [R19+URZ+0x1c0], R10 ;  /* 0x0001c00a130095a7 */ /* 0x000ea4000802007f */
[----:B--2---:R-:W-:Y:S05]  /*8db0*/  @!P1 BRA `(.L_x_115) ;  /* 0xfffffffc00f09947 */ /* 0x004fea000383ffff */
[----:B------:R-:W-:Y:S05]  /*8dc0*/  BRA `(.L_x_189) ;  /* 0xffffffd000e07947 */ /* 0x000fea000383ffff */
.L_x_124:
[----:B------:R-:W-:Y:S01]  /*8dd0*/  BSSY B0, `(.L_x_190) ;  /* 0x0000006000007945 */ /* 0x000fe20003800000 */
[----:B------:R-:W-:-:S07]  /*8de0*/  IMAD.MOV.U32 R10, RZ, RZ, -0x1 ;  /* 0xffffffffff0a7424 */ /* 0x000fce00078e00ff */
[----:B------:R-:W-:Y:S05]  /*8df0*/  WARPSYNC.COLLECTIVE R10, `(.L_x_191) ;  /* 0x000000000a0c7348 */ /* 0x000fea0003c00000 */
[----:B------:R-:W-:Y:S02]  /*8e00*/  ELECT P1, UR62, PT ;  /* 0x00000000003e782f */ /* 0x000fe40003820000 */
[----:B------:R-:W-:Y:S01]  /*8e10*/  MOV R10, UR62 ;  /* 0x0000003e000a7c02 */ /* 0x000fe20008000f00 */
[----:B------:R-:W-:Y:S10]  /*8e20*/  ENDCOLLECTIVE ;  /* 0x000000000000791b */ /* 0x000ff40003800000 */
.L_x_191:
[----:B------:R-:W-:Y:S05]  /*8e30*/  BSYNC B0 ;  /* 0x0000000000007941 */ /* 0x000fea0003800000 */
.L_x_190:
[----:B------:R-:W-:Y:S01]  /*8e40*/  PLOP3.LUT P0, PT, P1, PT, PT, 0x80, 0x0 ;  /* 0x000000000000781c */ /* 0x000fe20000f0f070 */
[----:B------:R-:W-:-:S12]  /*8e50*/  BRA `(.L_x_192) ;  /* 0xffffffdc00447947 */ /* 0x000fd8000383ffff */
.L_x_128:
[----:B0-----:R0:W1:Y:S02]  /*8e60*/  SYNCS.PHASECHK.TRANS64.TRYWAIT P0, [R5+URZ], R2 ;  /* 0x00000002050075a7 */ /* 0x001064000800017f */
[----:B-1----:R-:W-:Y:S05]  /*8e70*/  @!P0 NANOSLEEP.SYNCS 0x989680 ;  /* 0x009896800000895d */ /* 0x002fea0003900000 */
[----:B------:R-:W1:Y:S02]  /*8e80*/  @!P0 SYNCS.PHASECHK.TRANS64 P0, [R5+URZ], R2 ;  /* 0x00000002050085a7 */ /* 0x000e64000800007f */
[----:B-1----:R-:W-:Y:S05]  /*8e90*/  @!P0 BRA `(.L_x_128) ;  /* 0xfffffffc00f08947 */ /* 0x002fea000383ffff */
[----:B------:R-:W-:Y:S05]  /*8ea0*/  BRA `(.L_x_193) ;  /* 0xffffffdc00847947 */ /* 0x000fea000383ffff */
.L_x_129:
[----:B0-----:R0:W1:Y:S02]  /*8eb0*/  SYNCS.PHASECHK.TRANS64.TRYWAIT P0, [R7+URZ], R4 ;  /* 0x00000004070075a7 */ /* 0x001064000800017f */
[----:B-1----:R-:W-:Y:S05]  /*8ec0*/  @!P0 NANOSLEEP.SYNCS 0x989680 ;  /* 0x009896800000895d */ /* 0x002fea0003900000 */
[----:B------:R-:W1:Y:S02]  /*8ed0*/  @!P0 SYNCS.PHASECHK.TRANS64 P0, [R7+URZ], R4 ;  /* 0x00000004070085a7 */ /* 0x000e64000800007f */
[----:B-1----:R-:W-:Y:S05]  /*8ee0*/  @!P0 BRA `(.L_x_129) ;  /* 0xfffffffc00f08947 */ /* 0x002fea000383ffff */
[----:B------:R-:W-:Y:S05]  /*8ef0*/  BRA `(.L_x_194) ;  /* 0xffffffdc00947947 */ /* 0x000fea000383ffff */
.L_x_130:
[----:B0-----:R0:W1:Y:S02]  /*8f00*/  SYNCS.PHASECHK.TRANS64.TRYWAIT P0, [R6+URZ], R5 ;  /* 0x00000005060075a7 */ /* 0x001064000800017f */
[----:B-1----:R-:W-:Y:S05]  /*8f10*/  @!P0 NANOSLEEP.SYNCS 0x989680 ;  /* 0x009896800000895d */ /* 0x002fea0003900000 */
[----:B------:R-:W1:Y:S02]  /*8f20*/  @!P0 SYNCS.PHASECHK.TRANS64 P0, [R6+URZ], R5 ;  /* 0x00000005060085a7 */ /* 0x000e64000800007f */
[----:B-1----:R-:W-:Y:S05]  /*8f30*/  @!P0 BRA `(.L_x_130) ;  /* 0xfffffffc00f08947 */ /* 0x002fea000383ffff */
[----:B------:R-:W-:Y:S05]  /*8f40*/  BRA `(.L_x_195) ;  /* 0xffffffdc00a47947 */ /* 0x000fea000383ffff */
.L_x_131:
[----:B0-----:R0:W1:Y:S02]  /*8f50*/  SYNCS.PHASECHK.TRANS64.TRYWAIT P0, [R7+URZ], R4 ;  /* 0x00000004070075a7 */ /* 0x001064000800017f */
[----:B-1----:R-:W-:Y:S05]  /*8f60*/  @!P0 NANOSLEEP.SYNCS 0x989680 ;  /* 0x009896800000895d */ /* 0x002fea0003900000 */
[----:B------:R-:W1:Y:S02]  /*8f70*/  @!P0 SYNCS.PHASECHK.TRANS64 P0, [R7+URZ], R4 ;  /* 0x00000004070085a7 */ /* 0x000e64000800007f */
[----:B-1----:R-:W-:Y:S05]  /*8f80*/  @!P0 BRA `(.L_x_131) ;  /* 0xfffffffc00f08947 */ /* 0x002fea000383ffff */
[----:B------:R-:W-:Y:S05]  /*8f90*/  BRA `(.L_x_196) ;  /* 0xffffffdc00b47947 */ /* 0x000fea000383ffff */
.L_x_132:
[----:B0-----:R0:W1:Y:S02]  /*8fa0*/  SYNCS.PHASECHK.TRANS64.TRYWAIT P0, [R6+URZ], R5 ;  /* 0x00000005060075a7 */ /* 0x001064000800017f */
[----:B-1----:R-:W-:Y:S05]  /*8fb0*/  @!P0 NANOSLEEP.SYNCS 0x989680 ;  /* 0x009896800000895d */ /* 0x002fea0003900000 */
[----:B------:R-:W1:Y:S02]  /*8fc0*/  @!P0 SYNCS.PHASECHK.TRANS64 P0, [R6+URZ], R5 ;  /* 0x00000005060085a7 */ /* 0x000e64000800007f */
[----:B-1----:R-:W-:Y:S05]  /*8fd0*/  @!P0 BRA `(.L_x_132) ;  /* 0xfffffffc00f08947 */ /* 0x002fea000383ffff */
[----:B------:R-:W-:Y:S05]  /*8fe0*/  BRA `(.L_x_197) ;  /* 0xffffffdc00c47947 */ /* 0x000fea000383ffff */
.L_x_133:
[----:B0-----:R0:W1:Y:S02]  /*8ff0*/  SYNCS.PHASECHK.TRANS64.TRYWAIT P0, [R7+URZ], R4 ;  /* 0x00000004070075a7 */ /* 0x001064000800017f */
[----:B-1----:R-:W-:Y:S05]  /*9000*/  @!P0 NANOSLEEP.SYNCS 0x989680 ;  /* 0x009896800000895d */ /* 0x002fea0003900000 */
[----:B------:R-:W1:Y:S02]  /*9010*/  @!P0 SYNCS.PHASECHK.TRANS64 P0, [R7+URZ], R4 ;  /* 0x00000004070085a7 */ /* 0x000e64000800007f */
[----:B-1----:R-:W-:Y:S05]  /*9020*/  @!P0 BRA `(.L_x_133) ;  /* 0xfffffffc00f08947 */ /* 0x002fea000383ffff */
[----:B------:R-:W-:Y:S05]  /*9030*/  BRA `(.L_x_198) ;  /* 0xffffffdc00d47947 */ /* 0x000fea000383ffff */
.L_x_134:
[----:B0-----:R0:W1:Y:S02]  /*9040*/  SYNCS.PHASECHK.TRANS64.TRYWAIT P0, [R6+URZ], R5 ;  /* 0x00000005060075a7 */ /* 0x001064000800017f */
[----:B-1----:R-:W-:Y:S05]  /*9050*/  @!P0 NANOSLEEP.SYNCS 0x989680 ;  /* 0x009896800000895d */ /* 0x002fea0003900000 */
[----:B------:R-:W1:Y:S02]  /*9060*/  @!P0 SYNCS.PHASECHK.TRANS64 P0, [R6+URZ], R5 ;  /* 0x00000005060085a7 */ /* 0x000e64000800007f */
[----:B-1----:R-:W-:Y:S05]  /*9070*/  @!P0 BRA `(.L_x_134) ;  /* 0xfffffffc00f08947 */ /* 0x002fea000383ffff */
[----:B------:R-:W-:Y:S05]  /*9080*/  BRA `(.L_x_199) ;  /* 0xffffffdc00e47947 */ /* 0x000fea000383ffff */
.L_x_135:
[----:B0-----:R0:W1:Y:S02]  /*9090*/  SYNCS.PHASECHK.TRANS64.TRYWAIT P0, [R7+URZ], R4 ;  /* 0x00000004070075a7 */ /* 0x001064000800017f */
[----:B-1----:R-:W-:Y:S05]  /*90a0*/  @!P0 NANOSLEEP.SYNCS 0x989680 ;  /* 0x009896800000895d */ /* 0x002fea0003900000 */
[----:B------:R-:W1:Y:S02]  /*90b0*/  @!P0 SYNCS.PHASECHK.TRANS64 P0, [R7+URZ], R4 ;  /* 0x00000004070085a7 */ /* 0x000e64000800007f */
[----:B-1----:R-:W-:Y:S05]  /*90c0*/  @!P0 BRA `(.L_x_135) ;  /* 0xfffffffc00f08947 */ /* 0x002fea000383ffff */
[----:B------:R-:W-:Y:S05]  /*90d0*/  BRA `(.L_x_200) ;  /* 0xffffffdc00f47947 */ /* 0x000fea000383ffff */
.L_x_136:
[----:B0-----:R0:W1:Y:S02]  /*90e0*/  SYNCS.PHASECHK.TRANS64.TRYWAIT P0, [R6+URZ], R5 ;  /* 0x00000005060075a7 */ /* 0x001064000800017f */
[----:B-1----:R-:W-:Y:S05]  /*90f0*/  @!P0 NANOSLEEP.SYNCS 0x989680 ;  /* 0x009896800000895d */ /* 0x002fea0003900000 */
[----:B------:R-:W1:Y:S02]  /*9100*/  @!P0 SYNCS.PHASECHK.TRANS64 P0, [R6+URZ], R5 ;  /* 0x00000005060085a7 */ /* 0x000e64000800007f */
[----:B-1----:R-:W-:Y:S05]  /*9110*/  @!P0 BRA `(.L_x_136) ;  /* 0xfffffffc00f08947 */ /* 0x002fea000383ffff */
[----:B------:R-:W-:Y:S05]  /*9120*/  BRA `(.L_x_201) ;  /* 0xffffffe000047947 */ /* 0x000fea000383ffff */
.L_x_137:
[----:B0-----:R0:W1:Y:S02]  /*9130*/  SYNCS.PHASECHK.TRANS64.TRYWAIT P0, [R7+URZ], R4 ;  /* 0x00000004070075a7 */ /* 0x001064000800017f */
[----:B-1----:R-:W-:Y:S05]  /*9140*/  @!P0 NANOSLEEP.SYNCS 0x989680 ;  /* 0x009896800000895d */ /* 0x002fea0003900000 */
[----:B------:R-:W1:Y:S02]  /*9150*/  @!P0 SYNCS.PHASECHK.TRANS64 P0, [R7+URZ], R4 ;  /* 0x00000004070085a7 */ /* 0x000e64000800007f */
[----:B-1----:R-:W-:Y:S05]  /*9160*/  @!P0 BRA `(.L_x_137) ;  /* 0xfffffffc00f08947 */ /* 0x002fea000383ffff */
[----:B------:R-:W-:Y:S05]  /*9170*/  BRA `(.L_x_202) ;  /* 0xffffffe000147947 */ /* 0x000fea000383ffff */
.L_x_138:
[----:B0-----:R0:W1:Y:S02]  /*9180*/  SYNCS.PHASECHK.TRANS64.TRYWAIT P0, [R6+URZ], R5 ;  /* 0x00000005060075a7 */ /* 0x001064000800017f */
[----:B-1----:R-:W-:Y:S05]  /*9190*/  @!P0 NANOSLEEP.SYNCS 0x989680 ;  /* 0x009896800000895d */ /* 0x002fea0003900000 */
[----:B------:R-:W1:Y:S02]  /*91a0*/  @!P0 SYNCS.PHASECHK.TRANS64 P0, [R6+URZ], R5 ;  /* 0x00000005060085a7 */ /* 0x000e64000800007f */
[----:B-1----:R-:W-:Y:S05]  /*91b0*/  @!P0 BRA `(.L_x_138) ;  /* 0xfffffffc00f08947 */ /* 0x002fea000383ffff */
[----:B------:R-:W-:Y:S05]  /*91c0*/  BRA `(.L_x_203) ;  /* 0xffffffe000247947 */ /* 0x000fea000383ffff */
.L_x_139:
[----:B0-----:R0:W1:Y:S02]  /*91d0*/  SYNCS.PHASECHK.TRANS64.TRYWAIT P0, [R7+URZ], R4 ;  /* 0x00000004070075a7 */ /* 0x001064000800017f */
[----:B-1----:R-:W-:Y:S05]  /*91e0*/  @!P0 NANOSLEEP.SYNCS 0x989680 ;  /* 0x009896800000895d */ /* 0x002fea0003900000 */
[----:B------:R-:W1:Y:S02]  /*91f0*/  @!P0 SYNCS.PHASECHK.TRANS64 P0, [R7+URZ], R4 ;  /* 0x00000004070085a7 */ /* 0x000e64000800007f */
[----:B-1----:R-:W-:Y:S05]  /*9200*/  @!P0 BRA `(.L_x_139) ;  /* 0xfffffffc00f08947 */ /* 0x002fea000383ffff */
[----:B------:R-:W-:Y:S05]  /*9210*/  BRA `(.L_x_204) ;  /* 0xffffffe000347947 */ /* 0x000fea000383ffff */
.L_x_140:
[----:B0-----:R0:W1:Y:S02]  /*9220*/  SYNCS.PHASECHK.TRANS64.TRYWAIT P0, [R6+URZ], R5 ;  /* 0x00000005060075a7 */ /* 0x001064000800017f */
[----:B-1----:R-:W-:Y:S05]  /*9230*/  @!P0 NANOSLEEP.SYNCS 0x989680 ;  /* 0x009896800000895d */ /* 0x002fea0003900000 */
[----:B------:R-:W1:Y:S02]  /*9240*/  @!P0 SYNCS.PHASECHK.TRANS64 P0, [R6+URZ], R5 ;  /* 0x00000005060085a7 */ /* 0x000e64000800007f */
[----:B-1----:R-:W-:Y:S05]  /*9250*/  @!P0 BRA `(.L_x_140) ;  /* 0xfffffffc00f08947 */ /* 0x002fea000383ffff */
[----:B------:R-:W-:Y:S05]  /*9260*/  BRA `(.L_x_205) ;  /* 0xffffffe000447947 */ /* 0x000fea000383ffff */
.L_x_141:
[----:B0-----:R0:W1:Y:S02]  /*9270*/  SYNCS.PHASECHK.TRANS64.TRYWAIT P0, [R7+URZ], R4 ;  /* 0x00000004070075a7 */ /* 0x001064000800017f */
[----:B-1----:R-:W-:Y:S05]  /*9280*/  @!P0 NANOSLEEP.SYNCS 0x989680 ;  /* 0x009896800000895d */ /* 0x002fea0003900000 */
[----:B------:R-:W1:Y:S02]  /*9290*/  @!P0 SYNCS.PHASECHK.TRANS64 P0, [R7+URZ], R4 ;  /* 0x00000004070085a7 */ /* 0x000e64000800007f */
[----:B-1----:R-:W-:Y:S05]  /*92a0*/  @!P0 BRA `(.L_x_141) ;  /* 0xfffffffc00f08947 */ /* 0x002fea000383ffff */
[----:B------:R-:W-:Y:S05]  /*92b0*/  BRA `(.L_x_206) ;  /* 0xffffffe000547947 */ /* 0x000fea000383ffff */
.L_x_142:
[----:B0-----:R0:W1:Y:S02]  /*92c0*/  SYNCS.PHASECHK.TRANS64.TRYWAIT P0, [R6+URZ], R5 ;  /* 0x00000005060075a7 */ /* 0x001064000800017f */
[----:B-1----:R-:W-:Y:S05]  /*92d0*/  @!P0 NANOSLEEP.SYNCS 0x989680 ;  /* 0x009896800000895d */ /* 0x002fea0003900000 */
[----:B------:R-:W1:Y:S02]  /*92e0*/  @!P0 SYNCS.PHASECHK.TRANS64 P0, [R6+URZ], R5 ;  /* 0x00000005060085a7 */ /* 0x000e64000800007f */
[----:B-1----:R-:W-:Y:S05]  /*92f0*/  @!P0 BRA `(.L_x_142) ;  /* 0xfffffffc00f08947 */ /* 0x002fea000383ffff */
[----:B------:R-:W-:Y:S05]  /*9300*/  BRA `(.L_x_207) ;  /* 0xffffffe000647947 */ /* 0x000fea000383ffff */
.L_x_143:
[----:B0-----:R0:W1:Y:S02]  /*9310*/  SYNCS.PHASECHK.TRANS64.TRYWAIT P0, [R7+URZ], R4 ;  /* 0x00000004070075a7 */ /* 0x001064000800017f */
[----:B-1----:R-:W-:Y:S05]  /*9320*/  @!P0 NANOSLEEP.SYNCS 0x989680 ;  /* 0x009896800000895d */ /* 0x002fea0003900000 */
[----:B------:R-:W1:Y:S02]  /*9330*/  @!P0 SYNCS.PHASECHK.TRANS64 P0, [R7+URZ], R4 ;  /* 0x00000004070085a7 */ /* 0x000e64000800007f */
[----:B-1----:R-:W-:Y:S05]  /*9340*/  @!P0 BRA `(.L_x_143) ;  /* 0xfffffffc00f08947 */ /* 0x002fea000383ffff */
[----:B------:R-:W-:Y:S05]  /*9350*/  BRA `(.L_x_208) ;  /* 0xffffffe000747947 */ /* 0x000fea000383ffff */
.L_x_144:
[----:B0-----:R0:W1:Y:S02]  /*9360*/  SYNCS.PHASECHK.TRANS64.TRYWAIT P0, [R6+URZ], R5 ;  /* 0x00000005060075a7 */ /* 0x001064000800017f */
[----:B-1----:R-:W-:Y:S05]  /*9370*/  @!P0 NANOSLEEP.SYNCS 0x989680 ;  /* 0x009896800000895d */ /* 0x002fea0003900000 */
[----:B------:R-:W1:Y:S02]  /*9380*/  @!P0 SYNCS.PHASECHK.TRANS64 P0, [R6+URZ], R5 ;  /* 0x00000005060085a7 */ /* 0x000e64000800007f */
[----:B-1----:R-:W-:Y:S05]  /*9390*/  @!P0 BRA `(.L_x_144) ;  /* 0xfffffffc00f08947 */ /* 0x002fea000383ffff */
[----:B------:R-:W-:Y:S05]  /*93a0*/  BRA `(.L_x_209) ;  /* 0xffffffe000847947 */ /* 0x000fea000383ffff */
.L_x_145:
[----:B0-----:R0:W1:Y:S02]  /*93b0*/  SYNCS.PHASECHK.TRANS64.TRYWAIT P0, [R7+URZ], R4 ;  /* 0x00000004070075a7 */ /* 0x001064000800017f */
[----:B-1----:R-:W-:Y:S05]  /*93c0*/  @!P0 NANOSLEEP.SYNCS 0x989680 ;  /* 0x009896800000895d */ /* 0x002fea0003900000 */
[----:B------:R-:W1:Y:S02]  /*93d0*/  @!P0 SYNCS.PHASECHK.TRANS64 P0, [R7+URZ], R4 ;  /* 0x00000004070085a7 */ /* 0x000e64000800007f */
[----:B-1----:R-:W-:Y:S05]  /*93e0*/  @!P0 BRA `(.L_x_145) ;  /* 0xfffffffc00f08947 */ /* 0x002fea000383ffff */
[----:B------:R-:W-:Y:S05]  /*93f0*/  BRA `(.L_x_210) ;  /* 0xffffffe000947947 */ /* 0x000fea000383ffff */
.L_x_146:
[----:B0-----:R0:W1:Y:S02]  /*9400*/  SYNCS.PHASECHK.TRANS64.TRYWAIT P0, [R6+URZ], R5 ;  /* 0x00000005060075a7 */ /* 0x001064000800017f */
[----:B-1----:R-:W-:Y:S05]  /*9410*/  @!P0 NANOSLEEP.SYNCS 0x989680 ;  /* 0x009896800000895d */ /* 0x002fea0003900000 */
[----:B------:R-:W1:Y:S02]  /*9420*/  @!P0 SYNCS.PHASECHK.TRANS64 P0, [R6+URZ], R5 ;  /* 0x00000005060085a7 */ /* 0x000e64000800007f */
[----:B-1----:R-:W-:Y:S05]  /*9430*/  @!P0 BRA `(.L_x_146) ;  /* 0xfffffffc00f08947 */ /* 0x002fea000383ffff */
[----:B------:R-:W-:Y:S05]  /*9440*/  BRA `(.L_x_211) ;  /* 0xffffffe000a47947 */ /* 0x000fea000383ffff */
.L_x_147:
[----:B0-----:R0:W1:Y:S02]  /*9450*/  SYNCS.PHASECHK.TRANS64.TRYWAIT P0, [R7+URZ], R4 ;  /* 0x00000004070075a7 */ /* 0x001064000800017f */
[----:B-1----:R-:W-:Y:S05]  /*9460*/  @!P0 NANOSLEEP.SYNCS 0x989680 ;  /* 0x009896800000895d */ /* 0x002fea0003900000 */
[----:B------:R-:W1:Y:S02]  /*9470*/  @!P0 SYNCS.PHASECHK.TRANS64 P0, [R7+URZ], R4 ;  /* 0x00000004070085a7 */ /* 0x000e64000800007f */
[----:B-1----:R-:W-:Y:S05]  /*9480*/  @!P0 BRA `(.L_x_147) ;  /* 0xfffffffc00f08947 */ /* 0x002fea000383ffff */
[----:B------:R-:W-:Y:S05]  /*9490*/  BRA `(.L_x_212) ;  /* 0xffffffe000b47947 */ /* 0x000fea000383ffff */
.L_x_148:
[----:B0-----:R0:W1:Y:S02]  /*94a0*/  SYNCS.PHASECHK.TRANS64.TRYWAIT P0, [R6+URZ], R5 ;  /* 0x00000005060075a7 */ /* 0x001064000800017f */
[----:B-1----:R-:W-:Y:S05]  /*94b0*/  @!P0 NANOSLEEP.SYNCS 0x989680 ;  /* 0x009896800000895d */ /* 0x002fea0003900000 */
[----:B------:R-:W1:Y:S02]  /*94c0*/  @!P0 SYNCS.PHASECHK.TRANS64 P0, [R6+URZ], R5 ;  /* 0x00000005060085a7 */ /* 0x000e64000800007f */
[----:B-1----:R-:W-:Y:S05]  /*94d0*/  @!P0 BRA `(.L_x_148) ;  /* 0xfffffffc00f08947 */ /* 0x002fea000383ffff */
[----:B------:R-:W-:Y:S05]  /*94e0*/  BRA `(.L_x_213) ;  /* 0xffffffe000c47947 */ /* 0x000fea000383ffff */
.L_x_149:
[----:B0-----:R0:W1:Y:S02]  /*94f0*/  SYNCS.PHASECHK.TRANS64.TRYWAIT P0, [R7+URZ], R4 ;  /* 0x00000004070075a7 */ /* 0x001064000800017f */
[----:B-1----:R-:W-:Y:S05]  /*9500*/  @!P0 NANOSLEEP.SYNCS 0x989680 ;  /* 0x009896800000895d */ /* 0x002fea0003900000 */
[----:B------:R-:W1:Y:S02]  /*9510*/  @!P0 SYNCS.PHASECHK.TRANS64 P0, [R7+URZ], R4 ;  /* 0x00000004070085a7 */ /* 0x000e64000800007f */
[----:B-1----:R-:W-:Y:S05]  /*9520*/  @!P0 BRA `(.L_x_149) ;  /* 0xfffffffc00f08947 */ /* 0x002fea000383ffff */
[----:B------:R-:W-:Y:S05]  /*9530*/  BRA `(.L_x_214) ;  /* 0xffffffe000d47947 */ /* 0x000fea000383ffff */
.L_x_150:
[----:B0-----:R0:W1:Y:S02]  /*9540*/  SYNCS.PHASECHK.TRANS64.TRYWAIT P0, [R6+URZ], R5 ;  /* 0x00000005060075a7 */ /* 0x001064000800017f */
[----:B-1----:R-:W-:Y:S05]  /*9550*/  @!P0 NANOSLEEP.SYNCS 0x989680 ;  /* 0x009896800000895d */ /* 0x002fea0003900000 */
[----:B------:R-:W1:Y:S02]  /*9560*/  @!P0 SYNCS.PHASECHK.TRANS64 P0, [R6+URZ], R5 ;  /* 0x00000005060085a7 */ /* 0x000e64000800007f */
[----:B-1----:R-:W-:Y:S05]  /*9570*/  @!P0 BRA `(.L_x_150) ;  /* 0xfffffffc00f08947 */ /* 0x002fea000383ffff */
[----:B------:R-:W-:Y:S05]  /*9580*/  BRA `(.L_x_215) ;  /* 0xffffffe000e47947 */ /* 0x000fea000383ffff */
.L_x_151:
[----:B0-----:R0:W1:Y:S02]  /*9590*/  SYNCS.PHASECHK.TRANS64.TRYWAIT P0, [R7+URZ], R4 ;  /* 0x00000004070075a7 */ /* 0x001064000800017f */
[----:B-1----:R-:W-:Y:S05]  /*95a0*/  @!P0 NANOSLEEP.SYNCS 0x989680 ;  /* 0x009896800000895d */ /* 0x002fea0003900000 */
[----:B------:R-:W1:Y:S02]  /*95b0*/  @!P0 SYNCS.PHASECHK.TRANS64 P0, [R7+URZ], R4 ;  /* 0x00000004070085a7 */ /* 0x000e64000800007f */
[----:B-1----:R-:W-:Y:S05]  /*95c0*/  @!P0 BRA `(.L_x_151) ;  /* 0xfffffffc00f08947 */ /* 0x002fea000383ffff */
[----:B------:R-:W-:Y:S05]  /*95d0*/  BRA `(.L_x_216) ;  /* 0xffffffe000f47947 */ /* 0x000fea000383ffff */
.L_x_152:
[----:B0-----:R0:W1:Y:S02]  /*95e0*/  SYNCS.PHASECHK.TRANS64.TRYWAIT P0, [R6+URZ], R5 ;  /* 0x00000005060075a7 */ /* 0x001064000800017f */
[----:B-1----:R-:W-:Y:S05]  /*95f0*/  @!P0 NANOSLEEP.SYNCS 0x989680 ;  /* 0x009896800000895d */ /* 0x002fea0003900000 */
[----:B------:R-:W1:Y:S02]  /*9600*/  @!P0 SYNCS.PHASECHK.TRANS64 P0, [R6+URZ], R5 ;  /* 0x00000005060085a7 */ /* 0x000e64000800007f */
[----:B-1----:R-:W-:Y:S05]  /*9610*/  @!P0 BRA `(.L_x_152) ;  /* 0xfffffffc00f08947 */ /* 0x002fea000383ffff */
[----:B------:R-:W-:Y:S05]  /*9620*/  BRA `(.L_x_217) ;  /* 0xffffffe400047947 */ /* 0x000fea000383ffff */
.L_x_153:
[----:B0-----:R0:W1:Y:S02]  /*9630*/  SYNCS.PHASECHK.TRANS64.TRYWAIT P0, [R7+URZ], R4 ;  /* 0x00000004070075a7 */ /* 0x001064000800017f */
[----:B-1----:R-:W-:Y:S05]  /*9640*/  @!P0 NANOSLEEP.SYNCS 0x989680 ;  /* 0x009896800000895d */ /* 0x002fea0003900000 */
[----:B------:R-:W1:Y:S02]  /*9650*/  @!P0 SYNCS.PHASECHK.TRANS64 P0, [R7+URZ], R4 ;  /* 0x00000004070085a7 */ /* 0x000e64000800007f */
[----:B-1----:R-:W-:Y:S05]  /*9660*/  @!P0 BRA `(.L_x_153) ;  /* 0xfffffffc00f08947 */ /* 0x002fea000383ffff */
[----:B------:R-:W-:Y:S05]  /*9670*/  BRA `(.L_x_218) ;  /* 0xffffffe400147947 */ /* 0x000fea000383ffff */
.L_x_154:
[----:B0-----:R0:W1:Y:S02]  /*9680*/  SYNCS.PHASECHK.TRANS64.TRYWAIT P0, [R6+URZ], R5 ;  /* 0x00000005060075a7 */ /* 0x001064000800017f */
[----:B-1----:R-:W-:Y:S05]  /*9690*/  @!P0 NANOSLEEP.SYNCS 0x989680 ;  /* 0x009896800000895d */ /* 0x002fea0003900000 */
[----:B------:R-:W1:Y:S02]  /*96a0*/  @!P0 SYNCS.PHASECHK.TRANS64 P0, [R6+URZ], R5 ;  /* 0x00000005060085a7 */ /* 0x000e64000800007f */
[----:B-1----:R-:W-:Y:S05]  /*96b0*/  @!P0 BRA `(.L_x_154) ;  /* 0xfffffffc00f08947 */ /* 0x002fea000383ffff */
[----:B------:R-:W-:Y:S05]  /*96c0*/  BRA `(.L_x_219) ;  /* 0xffffffe400247947 */ /* 0x000fea000383ffff */
.L_x_155:
[----:B0-----:R0:W1:Y:S02]  /*96d0*/  SYNCS.PHASECHK.TRANS64.TRYWAIT P0, [R7+URZ], R4 ;  /* 0x00000004070075a7 */ /* 0x001064000800017f */
[----:B-1----:R-:W-:Y:S05]  /*96e0*/  @!P0 NANOSLEEP.SYNCS 0x989680 ;  /* 0x009896800000895d */ /* 0x002fea0003900000 */
[----:B------:R-:W1:Y:S02]  /*96f0*/  @!P0 SYNCS.PHASECHK.TRANS64 P0, [R7+URZ], R4 ;  /* 0x00000004070085a7 */ /* 0x000e64000800007f */
[----:B-1----:R-:W-:Y:S05]  /*9700*/  @!P0 BRA `(.L_x_155) ;  /* 0xfffffffc00f08947 */ /* 0x002fea000383ffff */
[----:B------:R-:W-:Y:S05]  /*9710*/  BRA `(.L_x_220) ;  /* 0xffffffe400347947 */ /* 0x000fea000383ffff */
.L_x_156:
[----:B0-----:R0:W1:Y:S02]  /*9720*/  SYNCS.PHASECHK.TRANS64.TRYWAIT P0, [R6+URZ], R5 ;  /* 0x00000005060075a7 */ /* 0x001064000800017f */
[----:B-1----:R-:W-:Y:S05]  /*9730*/  @!P0 NANOSLEEP.SYNCS 0x989680 ;  /* 0x009896800000895d */ /* 0x002fea0003900000 */
[----:B------:R-:W1:Y:S02]  /*9740*/  @!P0 SYNCS.PHASECHK.TRANS64 P0, [R6+URZ], R5 ;  /* 0x00000005060085a7 */ /* 0x000e64000800007f */
[----:B-1----:R-:W-:Y:S05]  /*9750*/  @!P0 BRA `(.L_x_156) ;  /* 0xfffffffc00f08947 */ /* 0x002fea000383ffff */
[----:B------:R-:W-:Y:S05]  /*9760*/  BRA `(.L_x_221) ;  /* 0xffffffe400447947 */ /* 0x000fea000383ffff */
.L_x_157:
[----:B0-----:R0:W1:Y:S02]  /*9770*/  SYNCS.PHASECHK.TRANS64.TRYWAIT P0, [R7+URZ], R4 ;  /* 0x00000004070075a7 */ /* 0x001064000800017f */
[----:B-1----:R-:W-:Y:S05]  /*9780*/  @!P0 NANOSLEEP.SYNCS 0x989680 ;  /* 0x009896800000895d */ /* 0x002fea0003900000 */
[----:B------:R-:W1:Y:S02]  /*9790*/  @!P0 SYNCS.PHASECHK.TRANS64 P0, [R7+URZ], R4 ;  /* 0x00000004070085a7 */ /* 0x000e64000800007f */
[----:B-1----:R-:W-:Y:S05]  /*97a0*/  @!P0 BRA `(.L_x_157) ;  /* 0xfffffffc00f08947 */ /* 0x002fea000383ffff */
[----:B------:R-:W-:Y:S05]  /*97b0*/  BRA `(.L_x_222) ;  /* 0xffffffe400547947 */ /* 0x000fea000383ffff */
.L_x_158:
[----:B0-----:R0:W1:Y:S02]  /*97c0*/  SYNCS.PHASECHK.TRANS64.TRYWAIT P0, [R6+URZ], R5 ;  /* 0x00000005060075a7 */ /* 0x001064000800017f */
[----:B-1----:R-:W-:Y:S05]  /*97d0*/  @!P0 NANOSLEEP.SYNCS 0x989680 ;  /* 0x009896800000895d */ /* 0x002fea0003900000 */
[----:B------:R-:W1:Y:S02]  /*97e0*/  @!P0 SYNCS.PHASECHK.TRANS64 P0, [R6+URZ], R5 ;  /* 0x00000005060085a7 */ /* 0x000e64000800007f */
[----:B-1----:R-:W-:Y:S05]  /*97f0*/  @!P0 BRA `(.L_x_158) ;  /* 0xfffffffc00f08947 */ /* 0x002fea000383ffff */
[----:B------:R-:W-:Y:S05]  /*9800*/  BRA `(.L_x_223) ;  /* 0xffffffe400647947 */ /* 0x000fea000383ffff */
.L_x_159:
[----:B0-----:R0:W1:Y:S02]  /*9810*/  SYNCS.PHASECHK.TRANS64.TRYWAIT P0, [R7+URZ], R4 ;  /* 0x00000004070075a7 */ /* 0x001064000800017f */
[----:B-1----:R-:W-:Y:S05]  /*9820*/  @!P0 NANOSLEEP.SYNCS 0x989680 ;  /* 0x009896800000895d */ /* 0x002fea0003900000 */
[----:B------:R-:W1:Y:S02]  /*9830*/  @!P0 SYNCS.PHASECHK.TRANS64 P0, [R7+URZ], R4 ;  /* 0x00000004070085a7 */ /* 0x000e64000800007f */
[----:B-1----:R-:W-:Y:S05]  /*9840*/  @!P0 BRA `(.L_x_159) ;  /* 0xfffffffc00f08947 */ /* 0x002fea000383ffff */
[----:B------:R-:W-:Y:S05]  /*9850*/  BRA `(.L_x_224) ;  /* 0xffffffe400747947 */ /* 0x000fea000383ffff */
.L_x_160:
[----:B0-----:R0:W1:Y:S02]  /*9860*/  SYNCS.PHASECHK.TRANS64.TRYWAIT P0, [R6+URZ], R5 ;  /* 0x00000005060075a7 */ /* 0x001064000800017f */
[----:B-1----:R-:W-:Y:S05]  /*9870*/  @!P0 NANOSLEEP.SYNCS 0x989680 ;  /* 0x009896800000895d */ /* 0x002fea0003900000 */
[----:B------:R-:W1:Y:S02]  /*9880*/  @!P0 SYNCS.PHASECHK.TRANS64 P0, [R6+URZ], R5 ;  /* 0x00000005060085a7 */ /* 0x000e64000800007f */
[----:B-1----:R-:W-:Y:S05]  /*9890*/  @!P0 BRA `(.L_x_160) ;  /* 0xfffffffc00f08947 */ /* 0x002fea000383ffff */
[----:B------:R-:W-:Y:S05]  /*98a0*/  BRA `(.L_x_225) ;  /* 0xffffffe400847947 */ /* 0x000fea000383ffff */
.L_x_161:
[----:B0-----:R0:W1:Y:S02]  /*98b0*/  SYNCS.PHASECHK.TRANS64.TRYWAIT P0, [R7+URZ], R4 ;  /* 0x00000004070075a7 */ /* 0x001064000800017f */
[----:B-1----:R-:W-:Y:S05]  /*98c0*/  @!P0 NANOSLEEP.SYNCS 0x989680 ;  /* 0x009896800000895d */ /* 0x002fea0003900000 */
[----:B------:R-:W1:Y:S02]  /*98d0*/  @!P0 SYNCS.PHASECHK.TRANS64 P0, [R7+URZ], R4 ;  /* 0x00000004070085a7 */ /* 0x000e64000800007f */
[----:B-1----:R-:W-:Y:S05]  /*98e0*/  @!P0 BRA `(.L_x_161) ;  /* 0xfffffffc00f08947 */ /* 0x002fea000383ffff */
[----:B------:R-:W-:Y:S05]  /*98f0*/  BRA `(.L_x_226) ;  /* 0xffffffe400947947 */ /* 0x000fea000383ffff */
.L_x_162:
[----:B0-----:R0:W1:Y:S02]  /*9900*/  SYNCS.PHASECHK.TRANS64.TRYWAIT P0, [R6+URZ], R5 ;  /* 0x00000005060075a7 */ /* 0x001064000800017f */
[----:B-1----:R-:W-:Y:S05]  /*9910*/  @!P0 NANOSLEEP.SYNCS 0x989680 ;  /* 0x009896800000895d */ /* 0x002fea0003900000 */
[----:B------:R-:W1:Y:S02]  /*9920*/  @!P0 SYNCS.PHASECHK.TRANS64 P0, [R6+URZ], R5 ;  /* 0x00000005060085a7 */ /* 0x000e64000800007f */
[----:B-1----:R-:W-:Y:S05]  /*9930*/  @!P0 BRA `(.L_x_162) ;  /* 0xfffffffc00f08947 */ /* 0x002fea000383ffff */
[----:B------:R-:W-:Y:S05]  /*9940*/  BRA `(.L_x_227) ;  /* 0xffffffe400a47947 */ /* 0x000fea000383ffff */
.L_x_163:
[----:B0-----:R0:W1:Y:S02]  /*9950*/  SYNCS.PHASECHK.TRANS64.TRYWAIT P0, [R7+URZ], R4 ;  /* 0x00000004070075a7 */ /* 0x001064000800017f */
[----:B-1----:R-:W-:Y:S05]  /*9960*/  @!P0 NANOSLEEP.SYNCS 0x989680 ;  /* 0x009896800000895d */ /* 0x002fea0003900000 */
[----:B------:R-:W1:Y:S02]  /*9970*/  @!P0 SYNCS.PHASECHK.TRANS64 P0, [R7+URZ], R4 ;  /* 0x00000004070085a7 */ /* 0x000e64000800007f */
[----:B-1----:R-:W-:Y:S05]  /*9980*/  @!P0 BRA `(.L_x_163) ;  /* 0xfffffffc00f08947 */ /* 0x002fea000383ffff */
[----:B------:R-:W-:Y:S05]  /*9990*/  BRA `(.L_x_228) ;  /* 0xffffffe400b47947 */ /* 0x000fea000383ffff */
.L_x_164:
[----:B0-----:R0:W1:Y:S02]  /*99a0*/  SYNCS.PHASECHK.TRANS64.TRYWAIT P0, [R6+URZ], R5 ;  /* 0x00000005060075a7 */ /* 0x001064000800017f */
[----:B-1----:R-:W-:Y:S05]  /*99b0*/  @!P0 NANOSLEEP.SYNCS 0x989680 ;  /* 0x009896800000895d */ /* 0x002fea0003900000 */
[----:B------:R-:W1:Y:S02]  /*99c0*/  @!P0 SYNCS.PHASECHK.TRANS64 P0, [R6+URZ], R5 ;  /* 0x00000005060085a7 */ /* 0x000e64000800007f */
[----:B-1----:R-:W-:Y:S05]  /*99d0*/  @!P0 BRA `(.L_x_164) ;  /* 0xfffffffc00f08947 */ /* 0x002fea000383ffff */
[----:B------:R-:W-:Y:S05]  /*99e0*/  BRA `(.L_x_229) ;  /* 0xffffffe400c47947 */ /* 0x000fea000383ffff */
.L_x_165:
[----:B0-----:R0:W1:Y:S02]  /*99f0*/  SYNCS.PHASECHK.TRANS64.TRYWAIT P0, [R7+URZ], R4 ;  /* 0x00000004070075a7 */ /* 0x001064000800017f */
[----:B-1----:R-:W-:Y:S05]  /*9a00*/  @!P0 NANOSLEEP.SYNCS 0x989680 ;  /* 0x009896800000895d */ /* 0x002fea0003900000 */
[----:B------:R-:W1:Y:S02]  /*9a10*/  @!P0 SYNCS.PHASECHK.TRANS64 P0, [R7+URZ], R4 ;  /* 0x00000004070085a7 */ /* 0x000e64000800007f */
[----:B-1----:R-:W-:Y:S05]  /*9a20*/  @!P0 BRA `(.L_x_165) ;  /* 0xfffffffc00f08947 */ /* 0x002fea000383ffff */
[----:B------:R-:W-:Y:S05]  /*9a30*/  BRA `(.L_x_230) ;  /* 0xffffffe400d47947 */ /* 0x000fea000383ffff */
.L_x_166:
[----:B0-----:R0:W1:Y:S02]  /*9a40*/  SYNCS.PHASECHK.TRANS64.TRYWAIT P0, [R6+URZ], R5 ;  /* 0x00000005060075a7 */ /* 0x001064000800017f */
[----:B-1----:R-:W-:Y:S05]  /*9a50*/  @!P0 NANOSLEEP.SYNCS 0x989680 ;  /* 0x009896800000895d */ /* 0x002fea0003900000 */
[----:B------:R-:W1:Y:S02]  /*9a60*/  @!P0 SYNCS.PHASECHK.TRANS64 P0, [R6+URZ], R5 ;  /* 0x00000005060085a7 */ /* 0x000e64000800007f */
[----:B-1----:R-:W-:Y:S05]  /*9a70*/  @!P0 BRA `(.L_x_166) ;  /* 0xfffffffc00f08947 */ /* 0x002fea000383ffff */
[----:B------:R-:W-:Y:S05]  /*9a80*/  BRA `(.L_x_231) ;  /* 0xffffffe400e47947 */ /* 0x000fea000383ffff */
.L_x_167:
[----:B0-----:R0:W1:Y:S02]  /*9a90*/  SYNCS.PHASECHK.TRANS64.TRYWAIT P0, [R7+URZ], R4 ;  /* 0x00000004070075a7 */ /* 0x001064000800017f */
[----:B-1----:R-:W-:Y:S05]  /*9aa0*/  @!P0 NANOSLEEP.SYNCS 0x989680 ;  /* 0x009896800000895d */ /* 0x002fea0003900000 */
[----:B------:R-:W1:Y:S02]  /*9ab0*/  @!P0 SYNCS.PHASECHK.TRANS64 P0, [R7+URZ], R4 ;  /* 0x00000004070085a7 */ /* 0x000e64000800007f */
[----:B-1----:R-:W-:Y:S05]  /*9ac0*/  @!P0 BRA `(.L_x_167) ;  /* 0xfffffffc00f08947 */ /* 0x002fea000383ffff */
[----:B------:R-:W-:Y:S05]  /*9ad0*/  BRA `(.L_x_232) ;  /* 0xffffffe400f47947 */ /* 0x000fea000383ffff */
.L_x_168:
[----:B0-----:R0:W1:Y:S02]  /*9ae0*/  SYNCS.PHASECHK.TRANS64.TRYWAIT P0, [R6+URZ], R5 ;  /* 0x00000005060075a7 */ /* 0x001064000800017f */
[----:B-1----:R-:W-:Y:S05]  /*9af0*/  @!P0 NANOSLEEP.SYNCS 0x989680 ;  /* 0x009896800000895d */ /* 0x002fea0003900000 */
[----:B------:R-:W1:Y:S02]  /*9b00*/  @!P0 SYNCS.PHASECHK.TRANS64 P0, [R6+URZ], R5 ;  /* 0x00000005060085a7 */ /* 0x000e64000800007f */
[----:B-1----:R-:W-:Y:S05]  /*9b10*/  @!P0 BRA `(.L_x_168) ;  /* 0xfffffffc00f08947 */ /* 0x002fea000383ffff */
[----:B------:R-:W-:Y:S05]  /*9b20*/  BRA `(.L_x_233) ;  /* 0xffffffe800047947 */ /* 0x000fea000383ffff */
.L_x_169:
[----:B0-----:R0:W1:Y:S02]  /*9b30*/  SYNCS.PHASECHK.TRANS64.TRYWAIT P0, [R7+URZ], R4 ;  /* 0x00000004070075a7 */ /* 0x001064000800017f */
[----:B-1----:R-:W-:Y:S05]  /*9b40*/  @!P0 NANOSLEEP.SYNCS 0x989680 ;  /* 0x009896800000895d */ /* 0x002fea0003900000 */
[----:B------:R-:W1:Y:S02]  /*9b50*/  @!P0 SYNCS.PHASECHK.TRANS64 P0, [R7+URZ], R4 ;  /* 0x00000004070085a7 */ /* 0x000e64000800007f */
[----:B-1----:R-:W-:Y:S05]  /*9b60*/  @!P0 BRA `(.L_x_169) ;  /* 0xfffffffc00f08947 */ /* 0x002fea000383ffff */
[----:B------:R-:W-:Y:S05]  /*9b70*/  BRA `(.L_x_234) ;  /* 0xffffffe800147947 */ /* 0x000fea000383ffff */
.L_x_170:
[----:B0-----:R0:W1:Y:S02]  /*9b80*/  SYNCS.PHASECHK.TRANS64.TRYWAIT P0, [R6+URZ], R5 ;  /* 0x00000005060075a7 */ /* 0x001064000800017f */
[----:B-1----:R-:W-:Y:S05]  /*9b90*/  @!P0 NANOSLEEP.SYNCS 0x989680 ;  /* 0x009896800000895d */ /* 0x002fea0003900000 */
[----:B------:R-:W1:Y:S02]  /*9ba0*/  @!P0 SYNCS.PHASECHK.TRANS64 P0, [R6+URZ], R5 ;  /* 0x00000005060085a7 */ /* 0x000e64000800007f */
[----:B-1----:R-:W-:Y:S05]  /*9bb0*/  @!P0 BRA `(.L_x_170) ;  /* 0xfffffffc00f08947 */ /* 0x002fea000383ffff */
[----:B------:R-:W-:Y:S05]  /*9bc0*/  BRA `(.L_x_235) ;  /* 0xffffffe800247947 */ /* 0x000fea000383ffff */
.L_x_171:
[----:B0-----:R0:W1:Y:S02]  /*9bd0*/  SYNCS.PHASECHK.TRANS64.TRYWAIT P0, [R7+URZ], R4 ;  /* 0x00000004070075a7 */ /* 0x001064000800017f */
[----:B-1----:R-:W-:Y:S05]  /*9be0*/  @!P0 NANOSLEEP.SYNCS 0x989680 ;  /* 0x009896800000895d */ /* 0x002fea0003900000 */
[----:B------:R-:W1:Y:S02]  /*9bf0*/  @!P0 SYNCS.PHASECHK.TRANS64 P0, [R7+URZ], R4 ;  /* 0x00000004070085a7 */ /* 0x000e64000800007f */
[----:B-1----:R-:W-:Y:S05]  /*9c00*/  @!P0 BRA `(.L_x_171) ;  /* 0xfffffffc00f08947 */ /* 0x002fea000383ffff */
[----:B------:R-:W-:Y:S05]  /*9c10*/  BRA `(.L_x_236) ;  /* 0xffffffe800347947 */ /* 0x000fea000383ffff */
.L_x_172:
[----:B0-----:R0:W1:Y:S02]  /*9c20*/  SYNCS.PHASECHK.TRANS64.TRYWAIT P0, [R6+URZ], R5 ;  /* 0x00000005060075a7 */ /* 0x001064000800017f */
[----:B-1----:R-:W-:Y:S05]  /*9c30*/  @!P0 NANOSLEEP.SYNCS 0x989680 ;  /* 0x009896800000895d */ /* 0x002fea0003900000 */
[----:B------:R-:W1:Y:S02]  /*9c40*/  @!P0 SYNCS.PHASECHK.TRANS64 P0, [R6+URZ], R5 ;  /* 0x00000005060085a7 */ /* 0x000e64000800007f */
[----:B-1----:R-:W-:Y:S05]  /*9c50*/  @!P0 BRA `(.L_x_172) ;  /* 0xfffffffc00f08947 */ /* 0x002fea000383ffff */
[----:B------:R-:W-:Y:S05]  /*9c60*/  BRA `(.L_x_237) ;  /* 0xffffffe800447947 */ /* 0x000fea000383ffff */
.L_x_173:
[----:B0-----:R0:W1:Y:S02]  /*9c70*/  SYNCS.PHASECHK.TRANS64.TRYWAIT P0, [R7+URZ], R4 ;  /* 0x00000004070075a7 */ /* 0x001064000800017f */
[----:B-1----:R-:W-:Y:S05]  /*9c80*/  @!P0 NANOSLEEP.SYNCS 0x989680 ;  /* 0x009896800000895d */ /* 0x002fea0003900000 */
[----:B------:R-:W1:Y:S02]  /*9c90*/  @!P0 SYNCS.PHASECHK.TRANS64 P0, [R7+URZ], R4 ;  /* 0x00000004070085a7 */ /* 0x000e64000800007f */
[----:B-1----:R-:W-:Y:S05]  /*9ca0*/  @!P0 BRA `(.L_x_173) ;  /* 0xfffffffc00f08947 */ /* 0x002fea000383ffff */
[----:B------:R-:W-:Y:S05]  /*9cb0*/  BRA `(.L_x_238) ;  /* 0xffffffe800547947 */ /* 0x000fea000383ffff */
.L_x_174:
[----:B0-----:R0:W1:Y:S02]  /*9cc0*/  SYNCS.PHASECHK.TRANS64.TRYWAIT P0, [R6+URZ], R5 ;  /* 0x00000005060075a7 */ /* 0x001064000800017f */
[----:B-1----:R-:W-:Y:S05]  /*9cd0*/  @!P0 NANOSLEEP.SYNCS 0x989680 ;  /* 0x009896800000895d */ /* 0x002fea0003900000 */
[----:B------:R-:W1:Y:S02]  /*9ce0*/  @!P0 SYNCS.PHASECHK.TRANS64 P0, [R6+URZ], R5 ;  /* 0x00000005060085a7 */ /* 0x000e64000800007f */
[----:B-1----:R-:W-:Y:S05]  /*9cf0*/  @!P0 BRA `(.L_x_174) ;  /* 0xfffffffc00f08947 */ /* 0x002fea000383ffff */
[----:B------:R-:W-:Y:S05]  /*9d00*/  BRA `(.L_x_239) ;  /* 0xffffffe800647947 */ /* 0x000fea000383ffff */
.L_x_175:
[----:B0-----:R0:W1:Y:S02]  /*9d10*/  SYNCS.PHASECHK.TRANS64.TRYWAIT P0, [R7+URZ], R4 ;  /* 0x00000004070075a7 */ /* 0x001064000800017f */
[----:B-1----:R-:W-:Y:S05]  /*9d20*/  @!P0 NANOSLEEP.SYNCS 0x989680 ;  /* 0x009896800000895d */ /* 0x002fea0003900000 */
[----:B------:R-:W1:Y:S02]  /*9d30*/  @!P0 SYNCS.PHASECHK.TRANS64 P0, [R7+URZ], R4 ;  /* 0x00000004070085a7 */ /* 0x000e64000800007f */
[----:B-1----:R-:W-:Y:S05]  /*9d40*/  @!P0 BRA `(.L_x_175) ;  /* 0xfffffffc00f08947 */ /* 0x002fea000383ffff */
[----:B------:R-:W-:Y:S05]  /*9d50*/  BRA `(.L_x_240) ;  /* 0xffffffe800747947 */ /* 0x000fea000383ffff */
.L_x_176:
[----:B0-----:R0:W1:Y:S02]  /*9d60*/  SYNCS.PHASECHK.TRANS64.TRYWAIT P0, [R6+URZ], R5 ;  /* 0x00000005060075a7 */ /* 0x001064000800017f */
[----:B-1----:R-:W-:Y:S05]  /*9d70*/  @!P0 NANOSLEEP.SYNCS 0x989680 ;  /* 0x009896800000895d */ /* 0x002fea0003900000 */
[----:B------:R-:W1:Y:S02]  /*9d80*/  @!P0 SYNCS.PHASECHK.TRANS64 P0, [R6+URZ], R5 ;  /* 0x00000005060085a7 */ /* 0x000e64000800007f */
[----:B-1----:R-:W-:Y:S05]  /*9d90*/  @!P0 BRA `(.L_x_176) ;  /* 0xfffffffc00f08947 */ /* 0x002fea000383ffff */
[----:B------:R-:W-:Y:S05]  /*9da0*/  BRA `(.L_x_241) ;  /* 0xffffffe800847947 */ /* 0x000fea000383ffff */
.L_x_177:
[----:B0-----:R0:W1:Y:S02]  /*9db0*/  SYNCS.PHASECHK.TRANS64.TRYWAIT P0, [R7+URZ], R4 ;  /* 0x00000004070075a7 */ /* 0x001064000800017f */
[----:B-1----:R-:W-:Y:S05]  /*9dc0*/  @!P0 NANOSLEEP.SYNCS 0x989680 ;  /* 0x009896800000895d */ /* 0x002fea0003900000 */
[----:B------:R-:W1:Y:S02]  /*9dd0*/  @!P0 SYNCS.PHASECHK.TRANS64 P0, [R7+URZ], R4 ;  /* 0x00000004070085a7 */ /* 0x000e64000800007f */
[----:B-1----:R-:W-:Y:S05]  /*9de0*/  @!P0 BRA `(.L_x_177) ;  /* 0xfffffffc00f08947 */ /* 0x002fea000383ffff */
[----:B------:R-:W-:Y:S05]  /*9df0*/  BRA `(.L_x_242) ;  /* 0xffffffe800947947 */ /* 0x000fea000383ffff */
.L_x_178:
[----:B0-----:R0:W1:Y:S02]  /*9e00*/  SYNCS.PHASECHK.TRANS64.TRYWAIT P0, [R6+URZ], R5 ;  /* 0x00000005060075a7 */ /* 0x001064000800017f */
[----:B-1----:R-:W-:Y:S05]  /*9e10*/  @!P0 NANOSLEEP.SYNCS 0x989680 ;  /* 0x009896800000895d */ /* 0x002fea0003900000 */
[----:B------:R-:W1:Y:S02]  /*9e20*/  @!P0 SYNCS.PHASECHK.TRANS64 P0, [R6+URZ], R5 ;  /* 0x00000005060085a7 */ /* 0x000e64000800007f */
[----:B-1----:R-:W-:Y:S05]  /*9e30*/  @!P0 BRA `(.L_x_178) ;  /* 0xfffffffc00f08947 */ /* 0x002fea000383ffff */
[----:B------:R-:W-:Y:S05]  /*9e40*/  BRA `(.L_x_243) ;  /* 0xffffffe800a47947 */ /* 0x000fea000383ffff */
.L_x_179:
[----:B0-----:R0:W1:Y:S02]  /*9e50*/  SYNCS.PHASECHK.TRANS64.TRYWAIT P0, [R7+URZ], R4 ;  /* 0x00000004070075a7 */ /* 0x001064000800017f */
[----:B-1----:R-:W-:Y:S05]  /*9e60*/  @!P0 NANOSLEEP.SYNCS 0x989680 ;  /* 0x009896800000895d */ /* 0x002fea0003900000 */
[----:B------:R-:W1:Y:S02]  /*9e70*/  @!P0 SYNCS.PHASECHK.TRANS64 P0, [R7+URZ], R4 ;  /* 0x00000004070085a7 */ /* 0x000e64000800007f */
[----:B-1----:R-:W-:Y:S05]  /*9e80*/  @!P0 BRA `(.L_x_179) ;  /* 0xfffffffc00f08947 */ /* 0x002fea000383ffff */
[----:B------:R-:W-:Y:S05]  /*9e90*/  BRA `(.L_x_244) ;  /* 0xffffffe800b47947 */ /* 0x000fea000383ffff */
.L_x_180:
[----:B0-----:R0:W1:Y:S02]  /*9ea0*/  SYNCS.PHASECHK.TRANS64.TRYWAIT P0, [R6+URZ], R5 ;  /* 0x00000005060075a7 */ /* 0x001064000800017f */
[----:B-1----:R-:W-:Y:S05]  /*9eb0*/  @!P0 NANOSLEEP.SYNCS 0x989680 ;  /* 0x009896800000895d */ /* 0x002fea0003900000 */
[----:B------:R-:W1:Y:S02]  /*9ec0*/  @!P0 SYNCS.PHASECHK.TRANS64 P0, [R6+URZ], R5 ;  /* 0x00000005060085a7 */ /* 0x000e64000800007f */
[----:B-1----:R-:W-:Y:S05]  /*9ed0*/  @!P0 BRA `(.L_x_180) ;  /* 0xfffffffc00f08947 */ /* 0x002fea000383ffff */
[----:B------:R-:W-:Y:S05]  /*9ee0*/  BRA `(.L_x_245) ;  /* 0xffffffe800c47947 */ /* 0x000fea000383ffff */
.L_x_181:
[----:B0-----:R0:W1:Y:S02]  /*9ef0*/  SYNCS.PHASECHK.TRANS64.TRYWAIT P0, [R7+URZ], R4 ;  /* 0x00000004070075a7 */ /* 0x001064000800017f */
[----:B-1----:R-:W-:Y:S05]  /*9f00*/  @!P0 NANOSLEEP.SYNCS 0x989680 ;  /* 0x009896800000895d */ /* 0x002fea0003900000 */
[----:B------:R-:W1:Y:S02]  /*9f10*/  @!P0 SYNCS.PHASECHK.TRANS64 P0, [R7+URZ], R4 ;  /* 0x00000004070085a7 */ /* 0x000e64000800007f */
[----:B-1----:R-:W-:Y:S05]  /*9f20*/  @!P0 BRA `(.L_x_181) ;  /* 0xfffffffc00f08947 */ /* 0x002fea000383ffff */
[----:B------:R-:W-:Y:S05]  /*9f30*/  BRA `(.L_x_246) ;  /* 0xffffffe800d47947 */ /* 0x000fea000383ffff */
.L_x_182:
[----:B-1----:R1:W2:Y:S02]  /*9f40*/  SYNCS.PHASECHK.TRANS64.TRYWAIT P0, [R6+URZ], R5 ;  /* 0x00000005060075a7 */ /* 0x0022a4000800017f */
[----:B--2---:R-:W-:Y:S05]  /*9f50*/  @!P0 NANOSLEEP.SYNCS 0x989680 ;  /* 0x009896800000895d */ /* 0x004fea0003900000 */
[----:B------:R-:W2:Y:S02]  /*9f60*/  @!P0 SYNCS.PHASECHK.TRANS64 P0, [R6+URZ], R5 ;  /* 0x00000005060085a7 */ /* 0x000ea4000800007f */
[----:B--2---:R-:W-:Y:S05]  /*9f70*/  @!P0 BRA `(.L_x_182) ;  /* 0xfffffffc00f08947 */ /* 0x004fea000383ffff */
[----:B------:R-:W-:Y:S05]  /*9f80*/  BRA `(.L_x_247) ;  /* 0xffffffe800dc7947 */ /* 0x000fea000383ffff */
.L_x_248:
[----:B------:R-:W-:-:S00]  /*9f90*/  BRA `(.L_x_248) ;  /* 0xfffffffc00fc7947 */ /* 0x000fc0000383ffff */
[----:B------:R-:W-:-:S00]  /*9fa0*/  NOP ;  /* 0x0000000000007918 */ /* 0x000fc00000000000 */
        /* <DEDUP_REMOVED lines=13> */
.L_x_249:


//--------------------- .nv.shared._ZN7cutlass13device_kernelINS_4gemm6kernel13GemmUniversalIN4cute5tupleIJiiiiEEENS1_10collective13CollectiveMmaINS1_37MainloopSm90TmaGmmaWarpSpecializedFP8ILi56ENS5_IJNS4_1CILi2EEESB_NSA_ILi1EEEEEENS1_32KernelTmaWarpSpecializedPingpongEEENS5_IJNSA_ILi64EEESG_NSA_ILi32EEEEEENS_12float_e5m2_tENS5_IJlSC_lEEESJ_SK_NS4_8TiledMMAINS4_8MMA_AtomIJNS4_4SM904GMMA30MMA_64x64x32_F32E5M2E5M2_SS_TNILNSO_7ScaleInE1ELSQ_1EEEEEENS4_6LayoutINS5_IJSC_SC_SC_EEENS5_IJNSA_ILi0EEESV_SV_EEEEENS5_IJNS4_10UnderscoreESY_SY_EEEEENS4_23SM90_TMA_LOAD_MULTICASTENS4_14ComposedLayoutINS4_7SwizzleILi1ELi4ELi3EEENS4_18smem_ptr_flag_bitsILi8EEENST_INS5_IJNSA_ILi8EEESH_EEENS5_IJSH_SC_EEEEEEEvNS4_8identityES11_S1B_vS1C_EENS_8epilogue10collective6detail29Sm90TmaWarpSpecializedAdapterINS1F_15DefaultEpilogueISJ_SK_SK_NS1E_6thread17LinearCombinationISJ_Li1EffLNS1J_9ScaleType4KindE0ELNS_15FloatRoundStyleE2ESJ_EENS1_15EpilogueDefaultEEEEEvvEEEEvNT_6ParamsE --------------------------
	.section	.nv.shared._ZN7cutlass13device_kernelINS_4gemm6kernel13GemmUniversalIN4cute5tupleIJiiiiEEENS1_10collective13CollectiveMmaINS1_37MainloopSm90TmaGmmaWarpSpecializedFP8ILi56ENS5_IJNS4_1CILi2EEESB_NSA_ILi1EEEEEENS1_32KernelTmaWarpSpecializedPingpongEEENS5_IJNSA_ILi64EEESG_NSA_ILi32EEEEEENS_12float_e5m2_tENS5_IJlSC_lEEESJ_SK_NS4_8TiledMMAINS4_8MMA_AtomIJNS4_4SM904GMMA30MMA_64x64x32_F32E5M2E5M2_SS_TNILNSO_7ScaleInE1ELSQ_1EEEEEENS4_6LayoutINS5_IJSC_SC_SC_EEENS5_IJNSA_ILi0EEESV_SV_EEEEENS5_IJNS4_10UnderscoreESY_SY_EEEEENS4_23SM90_TMA_LOAD_MULTICASTENS4_14ComposedLayoutINS4_7SwizzleILi1ELi4ELi3EEENS4_18smem_ptr_flag_bitsILi8EEENST_INS5_IJNSA_ILi8EEESH_EEENS5_IJSH_SC_EEEEEEEvNS4_8identityES11_S1B_vS1C_EENS_8epilogue10collective6detail29Sm90TmaWarpSpecializedAdapterINS1F_15DefaultEpilogueISJ_SK_SK_NS1E_6thread17LinearCombinationISJ_Li1EffLNS1J_9ScaleType4KindE0ELNS_15FloatRoundStyleE2ESJ_EENS1_15EpilogueDefaultEEEEEvvEEEEvNT_6ParamsE,"aw",@nobits
	.sectionflags	@""
	.align	16
	.zero		1024


//--------------------- .nv.shared.reserved.0     --------------------------
	.section	.nv.shared.reserved.0,"aw",@nobits
	.weak		__nv_reservedSMEM_offset_0_alias
	.size		__nv_reservedSMEM_offset_0_alias, 0, 0
	.other		__nv_reservedSMEM_offset_0_alias,@"STO_CUDA_RESERVED_SHARED STV_DEFAULT"
__nv_reservedSMEM_offset_0_alias:
	.zero		0


//--------------------- .nv.global                --------------------------
	.section	.nv.global,"aw",@nobits
.nv.global:
	.type		_ZN39_INTERNAL_fa0d3b62_4_k_cu_df78baba_49494cute1_E,@object
	.size		_ZN39_INTERNAL_fa0d3b62_4_k_cu_df78baba_49494cute1_E,(_ZN39_INTERNAL_fa0d3b62_4_k_cu_df78baba_49494cuda3std3__45__cpo6cbeginE - _ZN39_INTERNAL_fa0d3b62_4_k_cu_df78baba_49494cute1_E)
_ZN39_INTERNAL_fa0d3b62_4_k_cu_df78baba_49494cute1_E:
	.zero		1
	.type		_ZN39_INTERNAL_fa0d3b62_4_k_cu_df78baba_49494cuda3std3__45__cpo6cbeginE,@object
	.size		_ZN39_INTERNAL_fa0d3b62_4_k_cu_df78baba_49494cuda3std3__45__cpo6cbeginE,(_ZN39_INTERNAL_fa0d3b62_4_k_cu_df78baba_49494cuda3std3__48in_placeE - _ZN39_INTERNAL_fa0d3b62_4_k_cu_df78baba_49494cuda3std3__45__cpo6cbeginE)
_ZN39_INTERNAL_fa0d3b62_4_k_cu_df78baba_49494cuda3std3__45__cpo6cbeginE:
	.zero		1
	.type		_ZN39_INTERNAL_fa0d3b62_4_k_cu_df78baba_49494cuda3std3__48in_placeE,@object
	.size		_ZN39_INTERNAL_fa0d3b62_4_k_cu_df78baba_49494cuda3std3__48in_placeE,(_ZN39_INTERNAL_fa0d3b62_4_k_cu_df78baba_49494cuda3std6ranges3__45__cpo9iter_moveE - _ZN39_INTERNAL_fa0d3b62_4_k_cu_df78baba_49494cuda3std3__48in_placeE)
_ZN39_INTERNAL_fa0d3b62_4_k_cu_df78baba_49494cuda3std3__48in_placeE:
	.zero		1
	.type		_ZN39_INTERNAL_fa0d3b62_4_k_cu_df78baba_49494cuda3std6ranges3__45__cpo9iter_moveE,@object
	.size		_ZN39_INTERNAL_fa0d3b62_4_k_cu_df78baba_49494cuda3std6ranges3__45__cpo9iter_moveE,(_ZN39_INTERNAL_fa0d3b62_4_k_cu_df78baba_49494cuda3std3__45__cpo5beginE - _ZN39_INTERNAL_fa0d3b62_4_k_cu_df78baba_49494cuda3std6ranges3__45__cpo9iter_moveE)
_ZN39_INTERNAL_fa0d3b62_4_k_cu_df78baba_49494cuda3std6ranges3__45__cpo9iter_moveE:
	.zero		1
	.type		_ZN39_INTERNAL_fa0d3b62_4_k_cu_df78baba_49494cuda3std3__45__cpo5beginE,@object
	.size		_ZN39_INTERNAL_fa0d3b62_4_k_cu_df78baba_49494cuda3std3__45__cpo5beginE,(_ZN39_INTERNAL_fa0d3b62_4_k_cu_df78baba_49494cuda3std3__441_GLOBAL__N__fa0d3b62_4_k_cu_df78baba_49496ignoreE - _ZN39_INTERNAL_fa0d3b62_4_k_cu_df78baba_49494cuda3std3__45__cpo5beginE)
_ZN39_INTERNAL_fa0d3b62_4_k_cu_df78baba_49494cuda3std3__45__cpo5beginE:
	.zero		1
	.type		_ZN39_INTERNAL_fa0d3b62_4_k_cu_df78baba_49494cuda3std3__441_GLOBAL__N__fa0d3b62_4_k_cu_df78baba_49496ignoreE,@object
	.size		_ZN39_INTERNAL_fa0d3b62_4_k_cu_df78baba_49494cuda3std3__441_GLOBAL__N__fa0d3b62_4_k_cu_df78baba_49496ignoreE,(_ZN39_INTERNAL_fa0d3b62_4_k_cu_df78baba_49494cute7productE - _ZN39_INTERNAL_fa0d3b62_4_k_cu_df78baba_49494cuda3std3__441_GLOBAL__N__fa0d3b62_4_k_cu_df78baba_49496ignoreE)
_ZN39_INTERNAL_fa0d3b62_4_k_cu_df78baba_49494cuda3std3__441_GLOBAL__N__fa0d3b62_4_k_cu_df78baba_49496ignoreE:
	.zero		1
	.type		_ZN39_INTERNAL_fa0d3b62_4_k_cu_df78baba_49494cute7productE,@object
	.size		_ZN39_INTERNAL_fa0d3b62_4_k_cu_df78baba_49494cute7productE,(_ZN39_INTERNAL_fa0d3b62_4_k_cu_df78baba_49494cuda3std3__45__cpo3endE - _ZN39_INTERNAL_fa0d3b62_4_k_cu_df78baba_49494cute7productE)
_ZN39_INTERNAL_fa0d3b62_4_k_cu_df78baba_49494cute7productE:
	.zero		1
	.type		_ZN39_INTERNAL_fa0d3b62_4_k_cu_df78baba_49494cuda3std3__45__cpo3endE,@object
	.size		_ZN39_INTERNAL_fa0d3b62_4_k_cu_df78baba_49494cuda3std3__45__cpo3endE,(_ZN39_INTERNAL_fa0d3b62_4_k_cu_df78baba_49494cuda3std3__419piecewise_constructE - _ZN39_INTERNAL_fa0d3b62_4_k_cu_df78baba_49494cuda3std3__45__cpo3endE)
_ZN39_INTERNAL_fa0d3b62_4_k_cu_df78baba_49494cuda3std3__45__cpo3endE:
	.zero		1
	.type		_ZN39_INTERNAL_fa0d3b62_4_k_cu_df78baba_49494cuda3std3__419piecewise_constructE,@object
	.size		_ZN39_INTERNAL_fa0d3b62_4_k_cu_df78baba_49494cuda3std3__419piecewise_constructE,(_ZN39_INTERNAL_fa0d3b62_4_k_cu_df78baba_49494cuda3std3__45__cpo4cendE - _ZN39_INTERNAL_fa0d3b62_4_k_cu_df78baba_49494cuda3std3__419piecewise_constructE)
_ZN39_INTERNAL_fa0d3b62_4_k_cu_df78baba_49494cuda3std3__419piecewise_constructE:
	.zero		1
	.type		_ZN39_INTERNAL_fa0d3b62_4_k_cu_df78baba_49494cuda3std3__45__cpo4cendE,@object
	.size		_ZN39_INTERNAL_fa0d3b62_4_k_cu_df78baba_49494cuda3std3__45__cpo4cendE,(_ZN39_INTERNAL_fa0d3b62_4_k_cu_df78baba_49494cuda3std6ranges3__45__cpo4swapE - _ZN39_INTERNAL_fa0d3b62_4_k_cu_df78baba_49494cuda3std3__45__cpo4cendE)
_ZN39_INTERNAL_fa0d3b62_4_k_cu_df78baba_49494cuda3std3__45__cpo4cendE:
	.zero		1
	.type		_ZN39_INTERNAL_fa0d3b62_4_k_cu_df78baba_49494cuda3std6ranges3__45__cpo4swapE,@object
	.size		_ZN39_INTERNAL_fa0d3b62_4_k_cu_df78baba_49494cuda3std6ranges3__45__cpo4swapE,(.L_7 - _ZN39_INTERNAL_fa0d3b62_4_k_cu_df78baba_49494cuda3std6ranges3__45__cpo4swapE)
_ZN39_INTERNAL_fa0d3b62_4_k_cu_df78baba_49494cuda3std6ranges3__45__cpo4swapE:
	.zero		1
.L_7:


//--------------------- .nv.constant0._ZN7cutlass13device_kernelINS_4gemm6kernel13GemmUniversalIN4cute5tupleIJiiiiEEENS1_10collective13CollectiveMmaINS1_37MainloopSm90TmaGmmaWarpSpecializedFP8ILi56ENS5_IJNS4_1CILi2EEESB_NSA_ILi1EEEEEENS1_32KernelTmaWarpSpecializedPingpongEEENS5_IJNSA_ILi64EEESG_NSA_ILi32EEEEEENS_12float_e5m2_tENS5_IJlSC_lEEESJ_SK_NS4_8TiledMMAINS4_8MMA_AtomIJNS4_4SM904GMMA30MMA_64x64x32_F32E5M2E5M2_SS_TNILNSO_7ScaleInE1ELSQ_1EEEEEENS4_6LayoutINS5_IJSC_SC_SC_EEENS5_IJNSA_ILi0EEESV_SV_EEEEENS5_IJNS4_10UnderscoreESY_SY_EEEEENS4_23SM90_TMA_LOAD_MULTICASTENS4_14ComposedLayoutINS4_7SwizzleILi1ELi4ELi3EEENS4_18smem_ptr_flag_bitsILi8EEENST_INS5_IJNSA_ILi8EEESH_EEENS5_IJSH_SC_EEEEEEEvNS4_8identityES11_S1B_vS1C_EENS_8epilogue10collective6detail29Sm90TmaWarpSpecializedAdapterINS1F_15DefaultEpilogueISJ_SK_SK_NS1E_6thread17LinearCombinationISJ_Li1EffLNS1J_9ScaleType4KindE0ELNS_15FloatRoundStyleE2ESJ_EENS1_15EpilogueDefaultEEEEEvvEEEEvNT_6ParamsE --------------------------
	.section	.nv.constant0._ZN7cutlass13device_kernelINS_4gemm6kernel13GemmUniversalIN4cute5tupleIJiiiiEEENS1_10collective13CollectiveMmaINS1_37MainloopSm90TmaGmmaWarpSpecializedFP8ILi56ENS5_IJNS4_1CILi2EEESB_NSA_ILi1EEEEEENS1_32KernelTmaWarpSpecializedPingpongEEENS5_IJNSA_ILi64EEESG_NSA_ILi32EEEEEENS_12float_e5m2_tENS5_IJlSC_lEEESJ_SK_NS4_8TiledMMAINS4_8MMA_AtomIJNS4_4SM904GMMA30MMA_64x64x32_F32E5M2E5M2_SS_TNILNSO_7ScaleInE1ELSQ_1EEEEEENS4_6LayoutINS5_IJSC_SC_SC_EEENS5_IJNSA_ILi0EEESV_SV_EEEEENS5_IJNS4_10UnderscoreESY_SY_EEEEENS4_23SM90_TMA_LOAD_MULTICASTENS4_14ComposedLayoutINS4_7SwizzleILi1ELi4ELi3EEENS4_18smem_ptr_flag_bitsILi8EEENST_INS5_IJNSA_ILi8EEESH_EEENS5_IJSH_SC_EEEEEEEvNS4_8identityES11_S1B_vS1C_EENS_8epilogue10collective6detail29Sm90TmaWarpSpecializedAdapterINS1F_15DefaultEpilogueISJ_SK_SK_NS1E_6thread17LinearCombinationISJ_Li1EffLNS1J_9ScaleType4KindE0ELNS_15FloatRoundStyleE2ESJ_EENS1_15EpilogueDefaultEEEEEvvEEEEvNT_6ParamsE,"a",@progbits
	.sectionflags	@""
	.align	4
.nv.constant0._ZN7cutlass13device_kernelINS_4gemm6kernel13GemmUniversalIN4cute5tupleIJiiiiEEENS1_10collective13CollectiveMmaINS1_37MainloopSm90TmaGmmaWarpSpecializedFP8ILi56ENS5_IJNS4_1CILi2EEESB_NSA_ILi1EEEEEENS1_32KernelTmaWarpSpecializedPingpongEEENS5_IJNSA_ILi64EEESG_NSA_ILi32EEEEEENS_12float_e5m2_tENS5_IJlSC_lEEESJ_SK_NS4_8TiledMMAINS4_8MMA_AtomIJNS4_4SM904GMMA30MMA_64x64x32_F32E5M2E5M2_SS_TNILNSO_7ScaleInE1ELSQ_1EEEEEENS4_6LayoutINS5_IJSC_SC_SC_EEENS5_IJNSA_ILi0EEESV_SV_EEEEENS5_IJNS4_10UnderscoreESY_SY_EEEEENS4_23SM90_TMA_LOAD_MULTICASTENS4_14ComposedLayoutINS4_7SwizzleILi1ELi4ELi3EEENS4_18smem_ptr_flag_bitsILi8EEENST_INS5_IJNSA_ILi8EEESH_EEENS5_IJSH_SC_EEEEEEEvNS4_8identityES11_S1B_vS1C_EENS_8epilogue10collective6detail29Sm90TmaWarpSpecializedAdapterINS1F_15DefaultEpilogueISJ_SK_SK_NS1E_6thread17LinearCombinationISJ_Li1EffLNS1J_9ScaleType4KindE0ELNS_15FloatRoundStyleE2ESJ_EENS1_15EpilogueDefaultEEEEEvvEEEEvNT_6ParamsE:
	.zero		1664


//--------------------- SYMBOLS --------------------------

	.type		.nv.reservedSmem.offset0,@object
	.size		.nv.reservedSmem.offset0,0x4
